	.target	sm_90a

	.elftype	@"ET_EXEC"


//--------------------- .note.nv.tkinfo           --------------------------
	.section	.note.nv.tkinfo,"",@"SHT_NOTE"
	.sectionflags	@"SHF_NOTE_NV_TKINFO"
	.tkinfo
        /*0018*/ 	.word	0x00000002
        /*0030*/ 	.string	""
        /*0030*/ 	.string	"ptxas"
        /*0030*/ 	.string	"Cuda compilation tools, release 13.0, V13.0.88"
        /*0030*/ 	.string	"Build cuda_13.0.r13.0/compiler.36424714_0"
        /*0030*/ 	.string	"-v  -suppress-debug-info  -lineinfo  -arch sm_90a "



//--------------------- .note.nv.cuinfo           --------------------------
	.section	.note.nv.cuinfo,"",@"SHT_NOTE"
	.sectionflags	@"SHF_NOTE_NV_CUINFO"
        /*0018*/ 	.short	0x0002
        /*001a*/ 	.short	0x005a
        /*001c*/ 	.short	0x0082
	.zero		2


//--------------------- .nv.info                  --------------------------
	.section	.nv.info,"",@"SHT_CUDA_INFO"
	.align	4


	//----- nvinfo : EIATTR_REGCOUNT
	.align		4
        /*0000*/ 	.byte	0x04, 0x2f
        /*0002*/ 	.short	(.L_1 - .L_0)
	.align		4
.L_0:
        /*0004*/ 	.word	index@(gluon_wgmma)
        /*0008*/ 	.word	0x0000009a


	//----- nvinfo : EIATTR_FRAME_SIZE
	.align		4
.L_1:
        /*000c*/ 	.byte	0x04, 0x11
        /*000e*/ 	.short	(.L_3 - .L_2)
	.align		4
.L_2:
        /*0010*/ 	.word	index@(gluon_wgmma)
        /*0014*/ 	.word	0x00000000


	//----- nvinfo : EIATTR_MIN_STACK_SIZE
	.align		4
.L_3:
        /*0018*/ 	.byte	0x04, 0x12
        /*001a*/ 	.short	(.L_5 - .L_4)
	.align		4
.L_4:
        /*001c*/ 	.word	index@(gluon_wgmma)
        /*0020*/ 	.word	0x00000000
.L_5:


//--------------------- .nv.compat                --------------------------
	.section	.nv.compat,"",@"SHT_CUDA_COMPAT_INFO"
	.align	4
        /*0000*/ 	.byte	0x02, 0x09, 0x01, 0x00, 0x02, 0x02, 0x04, 0x00, 0x02, 0x05, 0x05, 0x00, 0x03, 0x07, 0x01, 0x01
        /*0010*/ 	.byte	0x02, 0x03, 0x03, 0x00, 0x02, 0x06, 0x01, 0x00, 0x04, 0x0b, 0x08, 0x00, 0x00, 0x00, 0x00, 0x00
        /*0020*/ 	.byte	0x00, 0x00, 0x00, 0x00


//--------------------- .nv.info.gluon_wgmma      --------------------------
	.section	.nv.info.gluon_wgmma,"",@"SHT_CUDA_INFO"
	.sectionflags	@""
	.align	4


	//----- nvinfo : EIATTR_CUDA_API_VERSION
	.align		4
        /*0000*/ 	.byte	0x04, 0x37
        /*0002*/ 	.short	(.L_7 - .L_6)
.L_6:
        /*0004*/ 	.word	0x00000082


	//----- nvinfo : EIATTR_KPARAM_INFO
	.align		4
.L_7:
        /*0008*/ 	.byte	0x04, 0x17
        /*000a*/ 	.short	(.L_9 - .L_8)
.L_8:
        /*000c*/ 	.word	0x00000000
        /*0010*/ 	.short	0x000a
        /*0012*/ 	.short	0x0048
        /*0014*/ 	.byte	0x00, 0xf4, 0x21, 0x00


	//----- nvinfo : EIATTR_KPARAM_INFO
	.align		4
.L_9:
        /*0018*/ 	.byte	0x04, 0x17
        /*001a*/ 	.short	(.L_11 - .L_10)
.L_10:
        /*001c*/ 	.word	0x00000000
        /*0020*/ 	.short	0x0009
        /*0022*/ 	.short	0x0040
        /*0024*/ 	.byte	0x00, 0xf4, 0x21, 0x00


	//----- nvinfo : EIATTR_KPARAM_INFO
	.align		4
.L_11:
        /*0028*/ 	.byte	0x04, 0x17
        /*002a*/ 	.short	(.L_13 - .L_12)
.L_12:
        /*002c*/ 	.word	0x00000000
        /*0030*/ 	.short	0x0008
        /*0032*/ 	.short	0x0038
        /*0034*/ 	.byte	0x00, 0xf0, 0x21, 0x00


	//----- nvinfo : EIATTR_KPARAM_INFO
	.align		4
.L_13:
        /*0038*/ 	.byte	0x04, 0x17
        /*003a*/ 	.short	(.L_15 - .L_14)
.L_14:
        /*003c*/ 	.word	0x00000000
        /*0040*/ 	.short	0x0007
        /*0042*/ 	.short	0x0030
        /*0044*/ 	.byte	0x00, 0xf0, 0x21, 0x00


	//----- nvinfo : EIATTR_KPARAM_INFO
	.align		4
.L_15:
        /*0048*/ 	.byte	0x04, 0x17
        /*004a*/ 	.short	(.L_17 - .L_16)
.L_16:
        /*004c*/ 	.word	0x00000000
        /*0050*/ 	.short	0x0006
        /*0052*/ 	.short	0x0028
        /*0054*/ 	.byte	0x00, 0xf0, 0x21, 0x00


	//----- nvinfo : EIATTR_KPARAM_INFO
	.align		4
.L_17:
        /*0058*/ 	.byte	0x04, 0x17
        /*005a*/ 	.short	(.L_19 - .L_18)
.L_18:
        /*005c*/ 	.word	0x00000000
        /*0060*/ 	.short	0x0005
        /*0062*/ 	.short	0x0020
        /*0064*/ 	.byte	0x00, 0xf0, 0x11, 0x00


	//----- nvinfo : EIATTR_KPARAM_INFO
	.align		4
.L_19:
        /*0068*/ 	.byte	0x04, 0x17
        /*006a*/ 	.short	(.L_21 - .L_20)
.L_20:
        /*006c*/ 	.word	0x00000000
        /*0070*/ 	.short	0x0004
        /*0072*/ 	.short	0x001c
        /*0074*/ 	.byte	0x00, 0xf0, 0x11, 0x00


	//----- nvinfo : EIATTR_KPARAM_INFO
	.align		4
.L_21:
        /*0078*/ 	.byte	0x04, 0x17
        /*007a*/ 	.short	(.L_23 - .L_22)
.L_22:
        /*007c*/ 	.word	0x00000000
        /*0080*/ 	.short	0x0003
        /*0082*/ 	.short	0x0018
        /*0084*/ 	.byte	0x00, 0xf0, 0x11, 0x00


	//----- nvinfo : EIATTR_KPARAM_INFO
	.align		4
.L_23:
        /*0088*/ 	.byte	0x04, 0x17
        /*008a*/ 	.short	(.L_25 - .L_24)
.L_24:
        /*008c*/ 	.word	0x00000000
        /*0090*/ 	.short	0x0002
        /*0092*/ 	.short	0x0010
        /*0094*/ 	.byte	0x00, 0xf4, 0x21, 0x00


	//----- nvinfo : EIATTR_KPARAM_INFO
	.align		4
.L_25:
        /*0098*/ 	.byte	0x04, 0x17
        /*009a*/ 	.short	(.L_27 - .L_26)
.L_26:
        /*009c*/ 	.word	0x00000000
        /*00a0*/ 	.short	0x0001
        /*00a2*/ 	.short	0x0008
        /*00a4*/ 	.byte	0x00, 0xf4, 0x21, 0x00


	//----- nvinfo : EIATTR_KPARAM_INFO
	.align		4
.L_27:
        /*00a8*/ 	.byte	0x04, 0x17
        /*00aa*/ 	.short	(.L_29 - .L_28)
.L_28:
        /*00ac*/ 	.word	0x00000000
        /*00b0*/ 	.short	0x0000
        /*00b2*/ 	.short	0x0000
        /*00b4*/ 	.byte	0x00, 0xf4, 0x21, 0x00


	//----- nvinfo : EIATTR_SPARSE_MMA_MASK
	.align		4
.L_29:
        /*00b8*/ 	.byte	0x03, 0x50
        /*00ba*/ 	.short	0x0000


	//----- nvinfo : EIATTR_MAXREG_COUNT
	.align		4
        /*00bc*/ 	.byte	0x03, 0x1b
        /*00be*/ 	.short	0x00ff


	//----- nvinfo : EIATTR_NUM_BARRIERS
	.align		4
        /*00c0*/ 	.byte	0x02, 0x4c
        /*00c2*/ 	.byte	0x01
	.zero		1


	//----- nvinfo : EIATTR_MERCURY_ISA_VERSION
	.align		4
        /*00c4*/ 	.byte	0x03, 0x5f
        /*00c6*/ 	.short	0x0101


	//----- nvinfo : EIATTR_INT_WARP_WIDE_INSTR_OFFSETS
	.align		4
        /*00c8*/ 	.byte	0x04, 0x31
        /*00ca*/ 	.short	(.L_31 - .L_30)


	//   ....[0]....
.L_30:
        /*00cc*/ 	.word	0x000012d0


	//   ....[1]....
        /*00d0*/ 	.word	0x00001320


	//   ....[2]....
        /*00d4*/ 	.word	0x00001ca0


	//   ....[3]....
        /*00d8*/ 	.word	0x00001cb0


	//   ....[4]....
        /*00dc*/ 	.word	0x00001cc0


	//   ....[5]....
        /*00e0*/ 	.word	0x00001cd0


	//   ....[6]....
        /*00e4*/ 	.word	0x00002790


	//   ....[7]....
        /*00e8*/ 	.word	0x000027a0


	//----- nvinfo : EIATTR_COOP_GROUP_MASK_REGIDS
	.align		4
.L_31:
        /*00ec*/ 	.byte	0x04, 0x29
        /*00ee*/ 	.short	(.L_33 - .L_32)


	//   ....[0]....
.L_32:
        /*00f0*/ 	.word	0xffffffff


	//   ....[1]....
        /*00f4*/ 	.word	0xffffffff


	//   ....[2]....
        /*00f8*/ 	.word	0xffffffff


	//   ....[3]....
        /*00fc*/ 	.word	0xffffffff


	//----- nvinfo : EIATTR_COOP_GROUP_INSTR_OFFSETS
	.align		4
.L_33:
        /*0100*/ 	.byte	0x04, 0x28
        /*0102*/ 	.short	(.L_35 - .L_34)


	//   ....[0]....
.L_34:
        /*0104*/ 	.word	0x00000150


	//   ....[1]....
        /*0108*/ 	.word	0x00000700


	//   ....[2]....
        /*010c*/ 	.word	0x00000cf0


	//   ....[3]....
        /*0110*/ 	.word	0x00001e00


	//----- nvinfo : EIATTR_MBARRIER_INSTR_OFFSETS
	.align		4
.L_35:
        /*0114*/ 	.byte	0x04, 0x39
        /*0116*/ 	.short	(.L_37 - .L_36)


	//   ....[0]....
.L_36:
        /*0118*/ 	.word	0x00001340
        /*011c*/ 	.word	0x000000ff
        /*0120*/ 	.word	0x0000c000
        /*0124*/ 	.short	0x0100
        /*0126*/ 	.byte	0x08
	.zero		1


	//   ....[1]....
        /*0128*/ 	.word	0x00001de0
        /*012c*/ 	.word	0x000000ff
        /*0130*/ 	.word	0x0000c000
        /*0134*/ 	.short	0x010a
        /*0136*/ 	.byte	0x08
	.zero		1


	//   ....[2]....
        /*0138*/ 	.word	0x00002200
        /*013c*/ 	.word	0x000000ff
        /*0140*/ 	.word	0x0000c000
        /*0144*/ 	.short	0x0108
        /*0146*/ 	.byte	0x08
	.zero		1


	//   ....[3]....
        /*0148*/ 	.word	0x00002830
        /*014c*/ 	.word	0x000000ff
        /*0150*/ 	.word	0x0000c000
        /*0154*/ 	.short	0x010a
        /*0156*/ 	.byte	0x08
	.zero		1


	//----- nvinfo : EIATTR_NUM_MBARRIERS
	.align		4
.L_37:
        /*0158*/ 	.byte	0x03, 0x38
        /*015a*/ 	.short	0x0001


	//----- nvinfo : EIATTR_EXIT_INSTR_OFFSETS
	.align		4
        /*015c*/ 	.byte	0x04, 0x1c
        /*015e*/ 	.short	(.L_39 - .L_38)


	//   ....[0]....
.L_38:
        /*0160*/ 	.word	0x00002820


	//----- nvinfo : EIATTR_REQNTID
	.align		4
.L_39:
        /*0164*/ 	.byte	0x04, 0x10
        /*0166*/ 	.short	(.L_41 - .L_40)
.L_40:
        /*0168*/ 	.word	0x00000100
        /*016c*/ 	.word	0x00000001
        /*0170*/ 	.word	0x00000001


	//----- nvinfo : EIATTR_CRS_STACK_SIZE
	.align		4
.L_41:
        /*0174*/ 	.byte	0x04, 0x1e
        /*0176*/ 	.short	(.L_43 - .L_42)
.L_42:
        /*0178*/ 	.word	0x00000000


	//----- nvinfo : EIATTR_CBANK_PARAM_SIZE
	.align		4
.L_43:
        /*017c*/ 	.byte	0x03, 0x19
        /*017e*/ 	.short	0x0050


	//----- nvinfo : EIATTR_PARAM_CBANK
	.align		4
        /*0180*/ 	.byte	0x04, 0x0a
        /*0182*/ 	.short	(.L_45 - .L_44)
	.align		4
.L_44:
        /*0184*/ 	.word	index@(.nv.constant0.gluon_wgmma)
        /*0188*/ 	.short	0x0210
        /*018a*/ 	.short	0x0050


	//----- nvinfo : EIATTR_SW_WAR
	.align		4
.L_45:
        /*018c*/ 	.byte	0x04, 0x36
        /*018e*/ 	.short	(.L_47 - .L_46)
.L_46:
        /*0190*/ 	.word	0x00000008
.L_47:


//--------------------- .nv.callgraph             --------------------------
	.section	.nv.callgraph,"",@"SHT_CUDA_CALLGRAPH"
	.align	4
	.sectionentsize	8
	.align		4
        /*0000*/ 	.word	0x00000000
	.align		4
        /*0004*/ 	.word	0xffffffff
	.align		4
        /*0008*/ 	.word	0x00000000
	.align		4
        /*000c*/ 	.word	0xfffffffe
	.align		4
        /*0010*/ 	.word	0x00000000
	.align		4
        /*0014*/ 	.word	0xfffffffd
	.align		4
        /*0018*/ 	.word	0x00000000
	.align		4
        /*001c*/ 	.word	0xfffffffc


//--------------------- .text.gluon_wgmma         --------------------------
	.section	.text.gluon_wgmma,"ax",@progbits
	.align	128
        .global         gluon_wgmma
        .type           gluon_wgmma,@function
        .size           gluon_wgmma,(.L_x_53 - gluon_wgmma)
        .other          gluon_wgmma,@"STO_CUDA_ENTRY STV_DEFAULT"
gluon_wgmma:
.text.gluon_wgmma:
[----:B------:R-:W-:Y:S01]  /*0000*/  LDC R1, c[0x0][0x28] ;  /* 0x00000a00ff017b82 */ /* 0x000fe20000000800 */
[----:B------:R-:W1:Y:S07]  /*0010*/  S2R R0, SR_TID.X ;  /* 0x0000000000007919 */ /* 0x000e6e0000002100 */
[----:B------:R-:W2:Y:S01]  /*0020*/  S2UR UR4, SR_CgaCtaId ;  /* 0x00000000000479c3 */ /* 0x000ea20000008800 */
[----:B------:R-:W-:Y:S01]  /*0030*/  UMOV UR8, 0x400 ;  /* 0x0000040000087882 */ /* 0x000fe20000000000 */
[----:B------:R-:W-:Y:S01]  /*0040*/  ULDC UR6, c[0x0][0xc] ;  /* 0x0000030000067ab9 */ /* 0x000fe20000000800 */
[----:B------:R-:W-:Y:S01]  /*0050*/  ULDC.64 UR20, c[0x0][0x250] ;  /* 0x0000940000147ab9 */ /* 0x000fe20000000a00 */
[----:B------:R-:W-:Y:S04]  /*0060*/  BSSY B0, `(.L_x_0) ;  /* 0x000001e000007945 */ /* 0x000fe80003800000 */
[----:B------:R-:W3:Y:S08]  /*0070*/  LDC R4, c[0x0][0x228] ;  /* 0x00008a00ff047b82 */ /* 0x000ef00000000800 */
[----:B------:R-:W4:Y:S08]  /*0080*/  LDC R14, c[0x0][0x230] ;  /* 0x00008c00ff0e7b82 */ /* 0x000f300000000800 */
[----:B------:R-:W-:Y:S01]  /*0090*/  S2UR UR9, SR_CTAID.Y ;  /* 0x00000000000979c3 */ /* 0x000fe20000002600 */
[----:B--2---:R-:W-:-:S03]  /*00a0*/  ULEA UR8, UR4, UR8, 0x18 ;  /* 0x0000000804087291 */ /* 0x004fc6000f8ec03f */
[----:B------:R-:W-:Y:S01]  /*00b0*/  ULDC UR4, c[0x0][0x10] ;  /* 0x0000040000047ab9 */ /* 0x000fe20000000800 */
[----:B-1----:R-:W-:-:S03]  /*00c0*/  LOP3.LUT R6, R0, 0xff, RZ, 0xc0, !PT ;  /* 0x000000ff00067812 */ /* 0x002fc600078ec0ff */
[----:B------:R-:W1:Y:S01]  /*00d0*/  S2UR UR5, SR_CTAID.Z ;  /* 0x00000000000579c3 */ /* 0x000e620000002700 */
[----:B---3--:R-:W-:Y:S01]  /*00e0*/  VIADD R4, R4, 0xffffffff ;  /* 0xffffffff04047836 */ /* 0x008fe20000000000 */
[C---:B------:R-:W-:Y:S02]  /*00f0*/  ISETP.GE.U32.AND P0, PT, R6.reuse, 0x20, PT ;  /* 0x000000200600780c */ /* 0x040fe40003f06070 */
[C---:B------:R-:W-:Y:S02]  /*0100*/  ISETP.NE.U32.AND P2, PT, R6.reuse, RZ, PT ;  /* 0x000000ff0600720c */ /* 0x040fe40003f45070 */
[----:B------:R-:W-:Y:S02]  /*0110*/  LEA R12, R6, UR8, 0x2 ;  /* 0x00000008060c7c11 */ /* 0x000fe4000f8e10ff */
[----:B------:R-:W2:Y:S01]  /*0120*/  S2UR UR7, SR_CTAID.X ;  /* 0x00000000000779c3 */ /* 0x000ea20000002500 */
[----:B----4-:R-:W-:-:S06]  /*0130*/  VIADD R9, R14, 0xffffffff ;  /* 0xffffffff0e097836 */ /* 0x010fcc0000000000 */
[----:B------:R3:W-:Y:S01]  /*0140*/  @!P0 STS [R12], RZ ;  /* 0x000000ff0c008388 */ /* 0x0007e20000000800 */
[----:B------:R-:W-:-:S03]  /*0150*/  NOP ;  /* 0x0000000000007918 */ /* 0x000fc60000000000 */
[----:B------:R3:W-:Y:S01]  /*0160*/  @!P2 STS [UR8+0x24], R4 ;  /* 0x00002404ff00a988 */ /* 0x0007e20008000808 */
[----:B-1----:R-:W-:-:S03]  /*0170*/  UIMAD UR4, UR5, UR4, UR9 ;  /* 0x00000004050472a4 */ /* 0x002fc6000f8e0209 */
[----:B------:R3:W-:Y:S01]  /*0180*/  @!P2 STS [UR8+0x20], R9 ;  /* 0x00002009ff00a988 */ /* 0x0007e20008000808 */
[----:B--2---:R-:W-:-:S04]  /*0190*/  UIMAD UR4, UR4, UR6, UR7 ;  /* 0x00000006040472a4 */ /* 0x004fc8000f8e0207 */
[----:B------:R-:W-:-:S04]  /*01a0*/  UIMAD UR4, UR4, 0x180, URZ ;  /* 0x00000180040478a4 */ /* 0x000fc8000f8e023f */
[----:B------:R-:W-:-:S04]  /*01b0*/  UIADD3 UR16, UP0, UR4, UR20, URZ ;  /* 0x0000001404107290 */ /* 0x000fc8000ff1e03f */
[----:B------:R-:W-:Y:S01]  /*01c0*/  ULEA.HI.X.SX32 UR17, UR4, UR21, 0x1, UP0 ;  /* 0x0000001504117291 */ /* 0x000fe200080f0e3f */
[----:B---3--:R-:W-:Y:S11]  /*01d0*/  @P2 BRA `(.L_x_1) ;  /* 0x0000000000182947 */ /* 0x008ff60003800000 */
[----:B------:R-:W1:Y:S01]  /*01e0*/  LDS R2, [UR8+0x8] ;  /* 0x00000808ff027984 */ /* 0x000e620008000800 */
[----:B------:R-:W2:Y:S01]  /*01f0*/  LDC.64 R10, c[0x0][0x210] ;  /* 0x00008400ff0a7b82 */ /* 0x000ea20000000a00 */
[----:B------:R-:W-:Y:S02]  /*0200*/  IMAD.MOV.U32 R3, RZ, RZ, 0x70 ;  /* 0x00000070ff037424 */ /* 0x000fe400078e00ff */
[----:B--2---:R2:W-:Y:S03]  /*0210*/  STS.64 [UR8], R10 ;  /* 0x0000000aff007988 */ /* 0x0045e60008000a08 */
[----:B-1----:R-:W-:-:S05]  /*0220*/  LOP3.LUT R2, R2, 0x10, R3, 0xd8, !PT ;  /* 0x0000001002027812 */ /* 0x002fca00078ed803 */
[----:B------:R2:W-:Y:S02]  /*0230*/  STS [UR8+0x8], R2 ;  /* 0x00000802ff007988 */ /* 0x0005e40008000808 */
.L_x_1:
[----:B------:R-:W-:Y:S05]  /*0240*/  BSYNC B0 ;  /* 0x0000000000007941 */ /* 0x000fea0003800000 */
.L_x_0:
[----:B------:R-:W-:Y:S04]  /*0250*/  BSSY B0, `(.L_x_2) ;  /* 0x000000a000007945 */ /* 0x000fe80003800000 */
[----:B------:R-:W-:Y:S05]  /*0260*/  @P2 BRA `(.L_x_3) ;  /* 0x0000000000202947 */ /* 0x000fea0003800000 */
[----:B--2---:R-:W1:Y:S01]  /*0270*/  LDS R2, [UR8+0x34] ;  /* 0x00003408ff027984 */ /* 0x004e620008000800 */
[----:B------:R-:W-:Y:S02]  /*0280*/  IMAD.MOV.U32 R3, RZ, RZ, 0x3f000000 ;  /* 0x3f000000ff037424 */ /* 0x000fe400078e00ff */
[----:B------:R-:W-:Y:S01]  /*0290*/  @!P2 IMAD.MOV.U32 R5, RZ, RZ, 0xff ;  /* 0x000000ffff05a424 */ /* 0x000fe200078e00ff */
[----:B------:R-:W2:Y:S02]  /*02a0*/  @!P2 LDS R8, [UR8+0x38] ;  /* 0x00003808ff08a984 */ /* 0x000ea40008000800 */
[----:B-1----:R-:W-:Y:S02]  /*02b0*/  LOP3.LUT R2, R2, 0xff000000, R3, 0xb8, !PT ;  /* 0xff00000002027812 */ /* 0x002fe400078eb803 */
[----:B--2---:R-:W-:-:S03]  /*02c0*/  @!P2 LOP3.LUT R3, R8, 0xff, R5, 0xb8, !PT ;  /* 0x000000ff0803a812 */ /* 0x004fc600078eb805 */
[----:B------:R1:W-:Y:S04]  /*02d0*/  STS [UR8+0x34], R2 ;  /* 0x00003402ff007988 */ /* 0x0003e80008000808 */
[----:B------:R1:W-:Y:S02]  /*02e0*/  @!P2 STS [UR8+0x38], R3 ;  /* 0x00003803ff00a988 */ /* 0x0003e40008000808 */
.L_x_3:
[----:B------:R-:W-:Y:S05]  /*02f0*/  BSYNC B0 ;  /* 0x0000000000007941 */ /* 0x000fea0003800000 */
.L_x_2:
[----:B------:R-:W-:Y:S04]  /*0300*/  BSSY B0, `(.L_x_4) ;  /* 0x000000e000007945 */ /* 0x000fe80003800000 */
[----:B------:R-:W-:Y:S05]  /*0310*/  @P2 BRA `(.L_x_5) ;  /* 0x0000000000302947 */ /* 0x000fea0003800000 */
[----:B-1----:R-:W1:Y:S01]  /*0320*/  LDS R3, [UR8+0x34] ;  /* 0x00003408ff037984 */ /* 0x002e620008000800 */
[----:B--2---:R-:W2:Y:S03]  /*0330*/  LDC.64 R10, c[0x0][0x238] ;  /* 0x00008e00ff0a7b82 */ /* 0x004ea60000000a00 */
[----:B------:R-:W3:Y:S01]  /*0340*/  LDS R2, [UR8+0x1c] ;  /* 0x00001c08ff027984 */ /* 0x000ee20008000800 */
[C---:B--2---:R-:W-:Y:S01]  /*0350*/  SHF.L.U64.HI R8, R10.reuse, 0x1, R11 ;  /* 0x000000010a087819 */ /* 0x044fe2000001020b */
[----:B------:R-:W-:-:S03]  /*0360*/  IMAD.SHL.U32 R5, R10, 0x2, RZ ;  /* 0x000000020a057824 */ /* 0x000fc600078e00ff */
[--C-:B------:R-:W-:Y:S02]  /*0370*/  SHF.R.U32.HI R7, RZ, 0x4, R8.reuse ;  /* 0x00000004ff077819 */ /* 0x100fe40000011608 */
[----:B------:R-:W-:-:S05]  /*0380*/  SHF.R.U64 R5, R5, 0x4, R8 ;  /* 0x0000000405057819 */ /* 0x000fca0000001208 */
[----:B------:R4:W-:Y:S01]  /*0390*/  STS [UR8+0xc], R5 ;  /* 0x00000c05ff007988 */ /* 0x0009e20008000808 */
[----:B-1----:R-:W-:Y:S02]  /*03a0*/  LOP3.LUT R3, R3, 0x7, RZ, 0xb8, !PT ;  /* 0x0000000703037812 */ /* 0x002fe400078eb8ff */
[----:B---3--:R-:W-:-:S03]  /*03b0*/  LOP3.LUT R2, R2, 0xf, R7, 0xb8, !PT ;  /* 0x0000000f02027812 */ /* 0x008fc600078eb807 */
[----:B------:R4:W-:Y:S04]  /*03c0*/  STS [UR8+0x34], R3 ;  /* 0x00003403ff007988 */ /* 0x0009e80008000808 */
[----:B------:R4:W-:Y:S02]  /*03d0*/  STS [UR8+0x1c], R2 ;  /* 0x00001c02ff007988 */ /* 0x0009e40008000808 */
.L_x_5:
[----:B------:R-:W-:Y:S05]  /*03e0*/  BSYNC B0 ;  /* 0x0000000000007941 */ /* 0x000fea0003800000 */
.L_x_4:
[----:B------:R-:W-:Y:S04]  /*03f0*/  BSSY B1, `(.L_x_6) ;  /* 0x000001b000017945 */ /* 0x000fe80003800000 */
[----:B------:R-:W-:Y:S01]  /*0400*/  BSSY B0, `(.L_x_7) ;  /* 0x0000016000007945 */ /* 0x000fe20003800000 */
[----:B------:R-:W-:-:S03]  /*0410*/  IMAD.MOV.U32 R13, RZ, RZ, RZ ;  /* 0x000000ffff0d7224 */ /* 0x000fc600078e00ff */
[----:B------:R-:W-:Y:S05]  /*0420*/  @P2 BRA `(.L_x_8) ;  /* 0x0000000000202947 */ /* 0x000fea0003800000 */
[----:B-12-4-:R-:W1:Y:S02]  /*0430*/  LDS R2, [UR8+0x34] ;  /* 0x00003408ff027984 */ /* 0x016e640008000800 */
[----:B-1----:R-:W-:-:S05]  /*0440*/  LOP3.LUT R2, R2, 0x38, RZ, 0xb8, !PT ;  /* 0x0000003802027812 */ /* 0x002fca00078eb8ff */
[----:B------:R1:W-:Y:S01]  /*0450*/  STS [UR8+0x34], R2 ;  /* 0x00003402ff007988 */ /* 0x0003e20008000808 */
[----:B------:R-:W-:Y:S05]  /*0460*/  @P2 BRA `(.L_x_9) ;  /* 0x0000000000202947 */ /* 0x000fea0003800000 */
[----:B-1----:R-:W1:Y:S01]  /*0470*/  LDS R2, [UR8+0x8] ;  /* 0x00000808ff027984 */ /* 0x002e620008000800 */
[----:B------:R-:W-:-:S05]  /*0480*/  IMAD.MOV.U32 R3, RZ, RZ, 0x780 ;  /* 0x00000780ff037424 */ /* 0x000fca00078e00ff */
[----:B-1----:R-:W-:-:S05]  /*0490*/  LOP3.LUT R2, R2, 0x300, R3, 0xd8, !PT ;  /* 0x0000030002027812 */ /* 0x002fca00078ed803 */
[----:B------:R3:W-:Y:S02]  /*04a0*/  STS [UR8+0x8], R2 ;  /* 0x00000802ff007988 */ /* 0x0007e40008000808 */
.L_x_8:
[----:B------:R-:W-:Y:S05]  /*04b0*/  @P2 BRA `(.L_x_10) ;  /* 0x0000000000282947 */ /* 0x000fea0003800000 */
[----:B-1234-:R-:W1:Y:S02]  /*04c0*/  LDS R2, [UR8+0x8] ;  /* 0x00000808ff027984 */ /* 0x01ee640008000800 */
[----:B-1----:R-:W-:-:S05]  /*04d0*/  LOP3.LUT R2, R2, 0x1800, RZ, 0xb8, !PT ;  /* 0x0000180002027812 */ /* 0x002fca00078eb8ff */
[----:B------:R2:W-:Y:S02]  /*04e0*/  STS [UR8+0x8], R2 ;  /* 0x00000802ff007988 */ /* 0x0005e40008000808 */
.L_x_9:
[----:B------:R-:W-:Y:S05]  /*04f0*/  @P2 BREAK B0 ;  /* 0x0000000000002942 */ /* 0x000fea0003800000 */
[----:B------:R-:W-:Y:S05]  /*0500*/  @P2 BRA `(.L_x_11) ;  /* 0x0000000000242947 */ /* 0x000fea0003800000 */
[----:B------:R-:W3:Y:S01]  /*0510*/  LDS R3, [UR8+0x8] ;  /* 0x00000808ff037984 */ /* 0x000ee20008000800 */
[----:B-12---:R-:W-:-:S05]  /*0520*/  IMAD.MOV.U32 R2, RZ, RZ, 0x6000 ;  /* 0x00006000ff027424 */ /* 0x006fca00078e00ff */
[----:B---3--:R-:W-:-:S04]  /*0530*/  LOP3.LUT R2, R3, 0x6000, R2, 0xd8, !PT ;  /* 0x0000600003027812 */ /* 0x008fc800078ed802 */
[----:B------:R-:W-:-:S05]  /*0540*/  LOP3.LUT R2, R2, 0x400000, RZ, 0xb8, !PT ;  /* 0x0040000002027812 */ /* 0x000fca00078eb8ff */
[----:B------:R5:W-:Y:S02]  /*0550*/  STS [UR8+0x8], R2 ;  /* 0x00000802ff007988 */ /* 0x000be40008000808 */
.L_x_10:
[----:B------:R-:W-:Y:S05]  /*0560*/  BSYNC B0 ;  /* 0x0000000000007941 */ /* 0x000fea0003800000 */
.L_x_7:
[----:B-12345:R-:W1:Y:S02]  /*0570*/  @!P2 LDS R2, [UR8+0x8] ;  /* 0x00000808ff02a984 */ /* 0x03ee640008000800 */
[----:B-1----:R-:W-:-:S05]  /*0580*/  @!P2 LOP3.LUT R2, R2, 0x8000, RZ, 0xb8, !PT ;  /* 0x000080000202a812 */ /* 0x002fca00078eb8ff */
[----:B------:R3:W-:Y:S02]  /*0590*/  @!P2 STS [UR8+0x8], R2 ;  /* 0x00000802ff00a988 */ /* 0x0007e40008000808 */
.L_x_11:
[----:B------:R-:W-:Y:S05]  /*05a0*/  BSYNC B1 ;  /* 0x0000000000017941 */ /* 0x000fea0003800000 */
.L_x_6:
[----:B------:R-:W-:Y:S05]  /*05b0*/  WARPSYNC.ALL ;  /* 0x0000000000007948 */ /* 0x000fea0003800000 */
[----:B------:R-:W-:Y:S05]  /*05c0*/  @P0 BRA `(.L_x_12) ;  /* 0x0000000000280947 */ /* 0x000fea0003800000 */
[----:B-123--:R-:W1:Y:S01]  /*05d0*/  S2R R2, SR_LANEID ;  /* 0x0000000000027919 */ /* 0x00ee620000000000 */
[----:B------:R-:W-:Y:S05]  /*05e0*/  WARPSYNC.ALL ;  /* 0x0000000000007948 */ /* 0x000fea0003800000 */
[----:B-1----:R-:W-:-:S05]  /*05f0*/  IMAD.SHL.U32 R5, R2, 0x4, RZ ;  /* 0x0000000402057824 */ /* 0x002fca00078e00ff */
[----:B------:R-:W1:Y:S01]  /*0600*/  LDS R7, [R5+UR8] ;  /* 0x0000000805077984 */ /* 0x000e620008000800 */
[----:B------:R-:W-:-:S05]  /*0610*/  IADD3 R2, P1, R5, UR16, RZ ;  /* 0x0000001005027c10 */ /* 0x000fca000ff3e0ff */
[----:B------:R-:W-:-:S05]  /*0620*/  IMAD.X R3, RZ, RZ, UR17, P1 ;  /* 0x00000011ff037e24 */ /* 0x000fca00088e06ff */
[----:B-1----:R4:W5:Y:S01]  /*0630*/  ATOMG.E.EXCH.STRONG.GPU PT, RZ, [R2], R7 ;  /* 0x0000000702ff73a8 */ /* 0x00296200041ee100 */
[----:B------:R-:W-:-:S04]  /*0640*/  DEPBAR {5,4,3,2,1,0} ;  /* 0x0000003f0000791a */ /* 0x000fc80000000000 */
[----:B------:R4:W-:Y:S01]  /*0650*/  UTMACCTL.IV [UR16] ;  /* 0x00000000100079b9 */ /* 0x0009e20008000000 */
[----:B------:R-:W-:Y:S01]  /*0660*/  NOP ;  /* 0x0000000000007918 */ /* 0x000fe20000000000 */
.L_x_12:
[----:B------:R-:W-:Y:S05]  /*0670*/  @P0 BRA `(.L_x_13) ;  /* 0x00000000000c0947 */ /* 0x000fea0003800000 */
[----:B------:R0:W-:Y:S01]  /*0680*/  UTMACMDFLUSH ;  /* 0x00000000000079b7 */ /* 0x0001e20000000000 */
[----:B------:R-:W-:Y:S05]  /*0690*/  @P0 BRA `(.L_x_13) ;  /* 0x0000000000040947 */ /* 0x000fea0003800000 */
[----:B------:R-:W-:-:S04]  /*06a0*/  DEPBAR.LE SB0, 0x0 ;  /* 0x000080000000791a */ /* 0x000fc80000000000 */
.L_x_13:
[----:B------:R-:W-:Y:S05]  /*06b0*/  WARPSYNC.ALL ;  /* 0x0000000000007948 */ /* 0x000fea0003800000 */
[----:B-----5:R-:W-:Y:S06]  /*06c0*/  BAR.SYNC.DEFER_BLOCKING 0x0 ;  /* 0x0000000000007b1d */ /* 0x020fec0000010000 */
[----:B------:R-:W-:Y:S02]  /*06d0*/  BSSY B1, `(.L_x_14) ;  /* 0x000000b000017945 */ /* 0x000fe40003800000 */
[----:B------:R-:W-:Y:S06]  /*06e0*/  BAR.SYNC.DEFER_BLOCKING 0x0 ;  /* 0x0000000000007b1d */ /* 0x000fec0000010000 */
[----:B------:R5:W-:Y:S01]  /*06f0*/  @!P0 STS [R12], RZ ;  /* 0x000000ff0c008388 */ /* 0x000be20000000800 */
[----:B------:R-:W-:Y:S01]  /*0700*/  NOP ;  /* 0x0000000000007918 */ /* 0x000fe20000000000 */
[----:B------:R-:W-:Y:S05]  /*0710*/  @P2 BRA `(.L_x_15) ;  /* 0x0000000000182947 */ /* 0x000fea0003800000 */
[----:B-1234-:R-:W1:Y:S01]  /*0720*/  LDS R2, [UR8+0x8] ;  /* 0x00000808ff027984 */ /* 0x01ee620008000800 */
[----:B------:R-:W2:Y:S01]  /*0730*/  LDC.64 R10, c[0x0][0x218] ;  /* 0x00008600ff0a7b82 */ /* 0x000ea20000000a00 */
[----:B------:R-:W-:Y:S02]  /*0740*/  IMAD.MOV.U32 R3, RZ, RZ, 0x70 ;  /* 0x00000070ff037424 */ /* 0x000fe400078e00ff */
[----:B--2---:R2:W-:Y:S03]  /*0750*/  STS.64 [UR8], R10 ;  /* 0x0000000aff007988 */ /* 0x0045e60008000a08 */
[----:B-1----:R-:W-:-:S05]  /*0760*/  LOP3.LUT R2, R2, 0x10, R3, 0xd8, !PT ;  /* 0x0000001002027812 */ /* 0x002fca00078ed803 */
[----:B------:R2:W-:Y:S02]  /*0770*/  STS [UR8+0x8], R2 ;  /* 0x00000802ff007988 */ /* 0x0005e40008000808 */
.L_x_15:
[----:B----4-:R-:W-:Y:S05]  /*0780*/  BSYNC B1 ;  /* 0x0000000000017941 */ /* 0x010fea0003800000 */
.L_x_14:
[----:B------:R-:W-:Y:S04]  /*0790*/  BSSY B2, `(.L_x_16) ;  /* 0x000000f000027945 */ /* 0x000fe80003800000 */
[----:B------:R-:W-:Y:S04]  /*07a0*/  BSSY B1, `(.L_x_17) ;  /* 0x000000c000017945 */ /* 0x000fe80003800000 */
[----:B------:R-:W-:Y:S05]  /*07b0*/  @P2 BRA `(.L_x_18) ;  /* 0x0000000000282947 */ /* 0x000fea0003800000 */
[----:B-123--:R-:W1:Y:S01]  /*07c0*/  LDS R2, [UR8+0x34] ;  /* 0x00003408ff027984 */ /* 0x00ee620008000800 */
[----:B------:R-:W-:Y:S01]  /*07d0*/  IMAD.MOV.U32 R3, RZ, RZ, 0x3f000000 ;  /* 0x3f000000ff037424 */ /* 0x000fe200078e00ff */
[----:B------:R-:W-:Y:S05]  /*07e0*/  @P2 BREAK B1 ;  /* 0x0000000000012942 */ /* 0x000fea0003800000 */
[----:B-1----:R-:W-:-:S05]  /*07f0*/  LOP3.LUT R2, R2, 0xff000000, R3, 0xb8, !PT ;  /* 0xff00000002027812 */ /* 0x002fca00078eb803 */
[----:B------:R1:W-:Y:S01]  /*0800*/  STS [UR8+0x34], R2 ;  /* 0x00003402ff007988 */ /* 0x0003e20008000808 */
[----:B------:R-:W-:Y:S05]  /*0810*/  @P2 BRA `(.L_x_19) ;  /* 0x0000000000182947 */ /* 0x000fea0003800000 */
[----:B------:R-:W2:Y:S01]  /*0820*/  LDS R3, [UR8+0x38] ;  /* 0x00003808ff037984 */ /* 0x000ea20008000800 */
[----:B-1----:R-:W-:-:S05]  /*0830*/  IMAD.MOV.U32 R2, RZ, RZ, 0x7f ;  /* 0x0000007fff027424 */ /* 0x002fca00078e00ff */
[----:B--2---:R-:W-:-:S05]  /*0840*/  LOP3.LUT R2, R3, 0xff, R2, 0xb8, !PT ;  /* 0x000000ff03027812 */ /* 0x004fca00078eb802 */
[----:B------:R4:W-:Y:S02]  /*0850*/  STS [UR8+0x38], R2 ;  /* 0x00003802ff007988 */ /* 0x0009e40008000808 */
.L_x_18:
[----:B------:R-:W-:Y:S05]  /*0860*/  BSYNC B1 ;  /* 0x0000000000017941 */ /* 0x000fea0003800000 */
.L_x_17:
[----:B------:R1:W-:Y:S02]  /*0870*/  @!P2 STS [UR8+0x20], R9 ;  /* 0x00002009ff00a988 */ /* 0x0003e40008000808 */
.L_x_19:
[----:B------:R-:W-:Y:S05]  /*0880*/  BSYNC B2 ;  /* 0x0000000000027941 */ /* 0x000fea0003800000 */
.L_x_16:
[----:B------:R-:W-:Y:S05]  /*0890*/  WARPSYNC.ALL ;  /* 0x0000000000007948 */ /* 0x000fea0003800000 */
[----:B------:R-:W2:Y:S01]  /*08a0*/  LDC R5, c[0x0][0x22c] ;  /* 0x00008b00ff057b82 */ /* 0x000ea20000000800 */
[----:B------:R-:W-:Y:S01]  /*08b0*/  BSSY B2, `(.L_x_20) ;  /* 0x0000010000027945 */ /* 0x000fe20003800000 */
[----:B--2---:R-:W-:-:S05]  /*08c0*/  VIADD R5, R5, 0xffffffff ;  /* 0xffffffff05057836 */ /* 0x004fca0000000000 */
[----:B------:R2:W-:Y:S01]  /*08d0*/  @!P2 STS [UR8+0x24], R5 ;  /* 0x00002405ff00a988 */ /* 0x0005e20008000808 */
[----:B------:R-:W-:Y:S05]  /*08e0*/  @P2 BRA `(.L_x_21) ;  /* 0x0000000000302947 */ /* 0x000fea0003800000 */
[----:B------:R-:W2:Y:S01]  /*08f0*/  LDS R3, [UR8+0x34] ;  /* 0x00003408ff037984 */ /* 0x000ea20008000800 */
[----:B------:R-:W2:Y:S03]  /*0900*/  LDC.64 R10, c[0x0][0x240] ;  /* 0x00009000ff0a7b82 */ /* 0x000ea60000000a00 */
[----:B-1-34-:R-:W1:Y:S01]  /*0910*/  LDS R2, [UR8+0x1c] ;  /* 0x00001c08ff027984 */ /* 0x01ae620008000800 */
[C---:B--2---:R-:W-:Y:S01]  /*0920*/  SHF.L.U64.HI R8, R10.reuse, 0x1, R11 ;  /* 0x000000010a087819 */ /* 0x044fe2000001020b */
[----:B------:R-:W-:-:S03]  /*0930*/  IMAD.SHL.U32 R7, R10, 0x2, RZ ;  /* 0x000000020a077824 */ /* 0x000fc600078e00ff */
[--C-:B------:R-:W-:Y:S02]  /*0940*/  SHF.R.U32.HI R9, RZ, 0x4, R8.reuse ;  /* 0x00000004ff097819 */ /* 0x100fe40000011608 */
[----:B------:R-:W-:-:S05]  /*0950*/  SHF.R.U64 R7, R7, 0x4, R8 ;  /* 0x0000000407077819 */ /* 0x000fca0000001208 */
[----:B------:R2:W-:Y:S01]  /*0960*/  STS [UR8+0xc], R7 ;  /* 0x00000c07ff007988 */ /* 0x0005e20008000808 */
[----:B------:R-:W-:Y:S02]  /*0970*/  LOP3.LUT R3, R3, 0x7, RZ, 0xb8, !PT ;  /* 0x0000000703037812 */ /* 0x000fe400078eb8ff */
[----:B-1----:R-:W-:-:S03]  /*0980*/  LOP3.LUT R2, R2, 0xf, R9, 0xb8, !PT ;  /* 0x0000000f02027812 */ /* 0x002fc600078eb809 */
[----:B------:R2:W-:Y:S04]  /*0990*/  STS [UR8+0x34], R3 ;  /* 0x00003403ff007988 */ /* 0x0005e80008000808 */
[----:B------:R2:W-:Y:S02]  /*09a0*/  STS [UR8+0x1c], R2 ;  /* 0x00001c02ff007988 */ /* 0x0005e40008000808 */
.L_x_21:
[----:B------:R-:W-:Y:S05]  /*09b0*/  BSYNC B2 ;  /* 0x0000000000027941 */ /* 0x000fea0003800000 */
.L_x_20:
[----:B------:R-:W-:Y:S04]  /*09c0*/  BSSY B3, `(.L_x_22) ;  /* 0x000001a000037945 */ /* 0x000fe80003800000 */
[----:B------:R-:W-:Y:S04]  /*09d0*/  BSSY B2, `(.L_x_23) ;  /* 0x0000015000027945 */ /* 0x000fe80003800000 */
[----:B------:R-:W-:Y:S05]  /*09e0*/  @P2 BRA `(.L_x_24) ;  /* 0x0000000000202947 */ /* 0x000fea0003800000 */
[----:B-1234-:R-:W1:Y:S02]  /*09f0*/  LDS R2, [UR8+0x34] ;  /* 0x00003408ff027984 */ /* 0x01ee640008000800 */
[----:B-1----:R-:W-:-:S05]  /*0a00*/  LOP3.LUT R2, R2, 0x38, RZ, 0xb8, !PT ;  /* 0x0000003802027812 */ /* 0x002fca00078eb8ff */
[----:B------:R1:W-:Y:S01]  /*0a10*/  STS [UR8+0x34], R2 ;  /* 0x00003402ff007988 */ /* 0x0003e20008000808 */
[----:B------:R-:W-:Y:S05]  /*0a20*/  @P2 BRA `(.L_x_25) ;  /* 0x0000000000202947 */ /* 0x000fea0003800000 */
[----:B-1----:R-:W1:Y:S01]  /*0a30*/  LDS R2, [UR8+0x8] ;  /* 0x00000808ff027984 */ /* 0x002e620008000800 */
[----:B------:R-:W-:-:S05]  /*0a40*/  IMAD.MOV.U32 R3, RZ, RZ, 0x780 ;  /* 0x00000780ff037424 */ /* 0x000fca00078e00ff */
[----:B-1----:R-:W-:-:S05]  /*0a50*/  LOP3.LUT R2, R2, 0x300, R3, 0xd8, !PT ;  /* 0x0000030002027812 */ /* 0x002fca00078ed803 */
[----:B------:R1:W-:Y:S02]  /*0a60*/  STS [UR8+0x8], R2 ;  /* 0x00000802ff007988 */ /* 0x0003e40008000808 */
.L_x_24:
[----:B------:R-:W-:Y:S05]  /*0a70*/  @P2 BRA `(.L_x_26) ;  /* 0x0000000000282947 */ /* 0x000fea0003800000 */
[----:B-1234-:R-:W1:Y:S02]  /*0a80*/  LDS R2, [UR8+0x8] ;  /* 0x00000808ff027984 */ /* 0x01ee640008000800 */
[----:B-1----:R-:W-:-:S05]  /*0a90*/  LOP3.LUT R2, R2, 0x1800, RZ, 0xb8, !PT ;  /* 0x0000180002027812 */ /* 0x002fca00078eb8ff */
[----:B------:R2:W-:Y:S02]  /*0aa0*/  STS [UR8+0x8], R2 ;  /* 0x00000802ff007988 */ /* 0x0005e40008000808 */
.L_x_25:
[----:B------:R-:W-:Y:S05]  /*0ab0*/  @P2 BREAK B2 ;  /* 0x0000000000022942 */ /* 0x000fea0003800000 */
[----:B------:R-:W-:Y:S05]  /*0ac0*/  @P2 BRA `(.L_x_27) ;  /* 0x0000000000242947 */ /* 0x000fea0003800000 */
[----:B-12---:R-:W1:Y:S01]  /*0ad0*/  LDS R2, [UR8+0x8] ;  /* 0x00000808ff027984 */ /* 0x006e620008000800 */
[----:B------:R-:W-:-:S05]  /*0ae0*/  IMAD.MOV.U32 R3, RZ, RZ, 0x6000 ;  /* 0x00006000ff037424 */ /* 0x000fca00078e00ff */
[----:B-1----:R-:W-:-:S04]  /*0af0*/  LOP3.LUT R2, R2, 0x6000, R3, 0xd8, !PT ;  /* 0x0000600002027812 */ /* 0x002fc800078ed803 */
[----:B------:R-:W-:-:S05]  /*0b00*/  LOP3.LUT R2, R2, 0x400000, RZ, 0xb8, !PT ;  /* 0x0040000002027812 */ /* 0x000fca00078eb8ff */
[----:B------:R1:W-:Y:S02]  /*0b10*/  STS [UR8+0x8], R2 ;  /* 0x00000802ff007988 */ /* 0x0003e40008000808 */
.L_x_26:
[----:B------:R-:W-:Y:S05]  /*0b20*/  BSYNC B2 ;  /* 0x0000000000027941 */ /* 0x000fea0003800000 */
.L_x_23:
[----:B-1234-:R-:W1:Y:S02]  /*0b30*/  @!P2 LDS R2, [UR8+0x8] ;  /* 0x00000808ff02a984 */ /* 0x01ee640008000800 */
[----:B-1----:R-:W-:-:S05]  /*0b40*/  @!P2 LOP3.LUT R2, R2, 0x8000, RZ, 0xb8, !PT ;  /* 0x000080000202a812 */ /* 0x002fca00078eb8ff */
[----:B------:R3:W-:Y:S02]  /*0b50*/  @!P2 STS [UR8+0x8], R2 ;  /* 0x00000802ff00a988 */ /* 0x0007e40008000808 */
.L_x_27:
[----:B------:R-:W-:Y:S05]  /*0b60*/  BSYNC B3 ;  /* 0x0000000000037941 */ /* 0x000fea0003800000 */
.L_x_22:
[----:B------:R-:W-:Y:S05]  /*0b70*/  WARPSYNC.ALL ;  /* 0x0000000000007948 */ /* 0x000fea0003800000 */
[----:B------:R-:W-:-:S04]  /*0b80*/  UIADD3 UR19, UR4, 0x80, URZ ;  /* 0x0000008004137890 */ /* 0x000fc8000fffe03f */
[----:B------:R-:W-:-:S04]  /*0b90*/  UIADD3 UR18, UP0, UR19, UR20, URZ ;  /* 0x0000001413127290 */ /* 0x000fc8000ff1e03f */
[----:B------:R-:W-:Y:S01]  /*0ba0*/  ULEA.HI.X.SX32 UR19, UR19, UR21, 0x1, UP0 ;  /* 0x0000001513137291 */ /* 0x000fe200080f0e3f */
[----:B------:R-:W-:Y:S11]  /*0bb0*/  @P0 BRA `(.L_x_28) ;  /* 0x0000000000280947 */ /* 0x000ff60003800000 */
[----:B-123--:R-:W1:Y:S01]  /*0bc0*/  S2R R2, SR_LANEID ;  /* 0x0000000000027919 */ /* 0x00ee620000000000 */
[----:B------:R-:W-:Y:S05]  /*0bd0*/  WARPSYNC.ALL ;  /* 0x0000000000007948 */ /* 0x000fea0003800000 */
[----:B-1----:R-:W-:-:S05]  /*0be0*/  IMAD.SHL.U32 R8, R2, 0x4, RZ ;  /* 0x0000000402087824 */ /* 0x002fca00078e00ff */
[----:B------:R-:W1:Y:S01]  /*0bf0*/  LDS R7, [R8+UR8] ;  /* 0x0000000808077984 */ /* 0x000e620008000800 */
[----:B------:R-:W-:-:S05]  /*0c00*/  IADD3 R2, P1, R8, UR18, RZ ;  /* 0x0000001208027c10 */ /* 0x000fca000ff3e0ff */
[----:B------:R-:W-:-:S05]  /*0c10*/  IMAD.X R3, RZ, RZ, UR19, P1 ;  /* 0x00000013ff037e24 */ /* 0x000fca00088e06ff */
[----:B-1----:R4:W2:Y:S01]  /*0c20*/  ATOMG.E.EXCH.STRONG.GPU PT, RZ, [R2], R7 ;  /* 0x0000000702ff73a8 */ /* 0x0028a200041ee100 */
[----:B------:R-:W-:-:S04]  /*0c30*/  DEPBAR {5,4,3,2,1,0} ;  /* 0x0000003f0000791a */ /* 0x000fc80000000000 */
[----:B------:R4:W-:Y:S01]  /*0c40*/  UTMACCTL.IV [UR18] ;  /* 0x00000000120079b9 */ /* 0x0009e20008000000 */
[----:B------:R-:W-:Y:S01]  /*0c50*/  NOP ;  /* 0x0000000000007918 */ /* 0x000fe20000000000 */
.L_x_28:
[----:B------:R-:W-:Y:S05]  /*0c60*/  @P0 BRA `(.L_x_29) ;  /* 0x00000000000c0947 */ /* 0x000fea0003800000 */
[----:B------:R0:W-:Y:S01]  /*0c70*/  UTMACMDFLUSH ;  /* 0x00000000000079b7 */ /* 0x0001e20000000000 */
[----:B------:R-:W-:Y:S05]  /*0c80*/  @P0 BRA `(.L_x_29) ;  /* 0x0000000000040947 */ /* 0x000fea0003800000 */
[----:B------:R-:W-:-:S04]  /*0c90*/  DEPBAR.LE SB0, 0x0 ;  /* 0x000080000000791a */ /* 0x000fc80000000000 */
.L_x_29:
[----:B------:R-:W-:Y:S05]  /*0ca0*/  WARPSYNC.ALL ;  /* 0x0000000000007948 */ /* 0x000fea0003800000 */
[----:B--2---:R-:W-:Y:S06]  /*0cb0*/  BAR.SYNC.DEFER_BLOCKING 0x0 ;  /* 0x0000000000007b1d */ /* 0x004fec0000010000 */
[----:B------:R-:W-:Y:S02]  /*0cc0*/  BSSY B3, `(.L_x_30) ;  /* 0x000000b000037945 */ /* 0x000fe40003800000 */
[----:B------:R-:W-:Y:S06]  /*0cd0*/  BAR.SYNC.DEFER_BLOCKING 0x0 ;  /* 0x0000000000007b1d */ /* 0x000fec0000010000 */
[----:B------:R2:W-:Y:S01]  /*0ce0*/  @!P0 STS [R12], RZ ;  /* 0x000000ff0c008388 */ /* 0x0005e20000000800 */
[----:B------:R-:W-:Y:S01]  /*0cf0*/  NOP ;  /* 0x0000000000007918 */ /* 0x000fe20000000000 */
[----:B------:R-:W-:Y:S05]  /*0d00*/  @P2 BRA `(.L_x_31) ;  /* 0x0000000000182947 */ /* 0x000fea0003800000 */
[----:B-1-34-:R-:W1:Y:S01]  /*0d10*/  LDS R2, [UR8+0x8] ;  /* 0x00000808ff027984 */ /* 0x01ae620008000800 */
[----:B------:R-:W3:Y:S01]  /*0d20*/  LDC.64 R8, c[0x0][0x220] ;  /* 0x00008800ff087b82 */ /* 0x000ee20000000a00 */
[----:B------:R-:W-:Y:S02]  /*0d30*/  IMAD.MOV.U32 R3, RZ, RZ, 0x70 ;  /* 0x00000070ff037424 */ /* 0x000fe400078e00ff */
[----:B---3--:R3:W-:Y:S03]  /*0d40*/  STS.64 [UR8], R8 ;  /* 0x00000008ff007988 */ /* 0x0087e60008000a08 */
[----:B-1----:R-:W-:-:S05]  /*0d50*/  LOP3.LUT R2, R2, 0x10, R3, 0xd8, !PT ;  /* 0x0000001002027812 */ /* 0x002fca00078ed803 */
[----:B------:R3:W-:Y:S02]  /*0d60*/  STS [UR8+0x8], R2 ;  /* 0x00000802ff007988 */ /* 0x0007e40008000808 */
.L_x_31:
[----:B----4-:R-:W-:Y:S05]  /*0d70*/  BSYNC B3 ;  /* 0x0000000000037941 */ /* 0x010fea0003800000 */
.L_x_30:
[----:B------:R-:W-:Y:S04]  /*0d80*/  BSSY B4, `(.L_x_32) ;  /* 0x0000011000047945 */ /* 0x000fe80003800000 */
[----:B------:R-:W-:Y:S04]  /*0d90*/  BSSY B3, `(.L_x_33) ;  /* 0x000000e000037945 */ /* 0x000fe80003800000 */
[----:B------:R-:W-:Y:S05]  /*0da0*/  @P2 BRA `(.L_x_34) ;  /* 0x0000000000242947 */ /* 0x000fea0003800000 */
[----:B-1-3--:R-:W1:Y:S01]  /*0db0*/  LDS R2, [UR8+0x34] ;  /* 0x00003408ff027984 */ /* 0x00ae620008000800 */
[----:B------:R-:W-:-:S05]  /*0dc0*/  IMAD.MOV.U32 R3, RZ, RZ, 0x3f000000 ;  /* 0x3f000000ff037424 */ /* 0x000fca00078e00ff */
[----:B-1----:R-:W-:-:S05]  /*0dd0*/  LOP3.LUT R2, R2, 0xff000000, R3, 0xb8, !PT ;  /* 0xff00000002027812 */ /* 0x002fca00078eb803 */
[----:B------:R1:W-:Y:S01]  /*0de0*/  STS [UR8+0x34], R2 ;  /* 0x00003402ff007988 */ /* 0x0003e20008000808 */
[----:B------:R-:W-:Y:S05]  /*0df0*/  @P2 BRA `(.L_x_35) ;  /* 0x00000000001c2947 */ /* 0x000fea0003800000 */
[----:B-1----:R-:W1:Y:S01]  /*0e00*/  LDS R2, [UR8+0x38] ;  /* 0x00003808ff027984 */ /* 0x002e620008000800 */
[----:B------:R-:W-:-:S05]  /*0e10*/  IMAD.MOV.U32 R3, RZ, RZ, 0xff ;  /* 0x000000ffff037424 */ /* 0x000fca00078e00ff */
[----:B-1----:R-:W-:-:S05]  /*0e20*/  LOP3.LUT R2, R2, 0xff, R3, 0xb8, !PT ;  /* 0x000000ff02027812 */ /* 0x002fca00078eb803 */
[----:B------:R4:W-:Y:S02]  /*0e30*/  STS [UR8+0x38], R2 ;  /* 0x00003802ff007988 */ /* 0x0009e40008000808 */
.L_x_34:
[----:B------:R-:W-:Y:S05]  /*0e40*/  @P2 BREAK B3 ;  /* 0x0000000000032942 */ /* 0x000fea0003800000 */
[----:B------:R-:W-:Y:S05]  /*0e50*/  @P2 BRA `(.L_x_36) ;  /* 0x00000000000c2947 */ /* 0x000fea0003800000 */
[----:B------:R1:W-:Y:S02]  /*0e60*/  STS [UR8+0x20], R5 ;  /* 0x00002005ff007988 */ /* 0x0003e40008000808 */
.L_x_35:
[----:B------:R-:W-:Y:S05]  /*0e70*/  BSYNC B3 ;  /* 0x0000000000037941 */ /* 0x000fea0003800000 */
.L_x_33:
[----:B------:R1:W-:Y:S02]  /*0e80*/  @!P2 STS [UR8+0x24], R4 ;  /* 0x00002404ff00a988 */ /* 0x0003e40008000808 */
.L_x_36:
[----:B------:R-:W-:Y:S05]  /*0e90*/  BSYNC B4 ;  /* 0x0000000000047941 */ /* 0x000fea0003800000 */
.L_x_32:
[----:B------:R-:W-:Y:S05]  /*0ea0*/  WARPSYNC.ALL ;  /* 0x0000000000007948 */ /* 0x000fea0003800000 */
[----:B------:R-:W-:Y:S04]  /*0eb0*/  BSSY B4, `(.L_x_37) ;  /* 0x000000e000047945 */ /* 0x000fe80003800000 */
[----:B------:R-:W-:Y:S05]  /*0ec0*/  @P2 BRA `(.L_x_38) ;  /* 0x0000000000302947 */ /* 0x000fea0003800000 */
[----:B------:R-:W5:Y:S01]  /*0ed0*/  LDS R3, [UR8+0x34] ;  /* 0x00003408ff037984 */ /* 0x000f620008000800 */
[----:B-1----:R-:W1:Y:S03]  /*0ee0*/  LDC.64 R4, c[0x0][0x248] ;  /* 0x00009200ff047b82 */ /* 0x002e660000000a00 */
[----:B---34-:R-:W3:Y:S01]  /*0ef0*/  LDS R2, [UR8+0x1c] ;  /* 0x00001c08ff027984 */ /* 0x018ee20008000800 */
[C---:B-1----:R-:W-:Y:S01]  /*0f00*/  SHF.L.U64.HI R5, R4.reuse, 0x1, R5 ;  /* 0x0000000104057819 */ /* 0x042fe20000010205 */
[----:B------:R-:W-:-:S03]  /*0f10*/  IMAD.SHL.U32 R4, R4, 0x2, RZ ;  /* 0x0000000204047824 */ /* 0x000fc600078e00ff */
[--C-:B------:R-:W-:Y:S02]  /*0f20*/  SHF.R.U32.HI R7, RZ, 0x4, R5.reuse ;  /* 0x00000004ff077819 */ /* 0x100fe40000011605 */
[----:B------:R-:W-:-:S05]  /*0f30*/  SHF.R.U64 R4, R4, 0x4, R5 ;  /* 0x0000000404047819 */ /* 0x000fca0000001205 */
[----:B------:R1:W-:Y:S01]  /*0f40*/  STS [UR8+0xc], R4 ;  /* 0x00000c04ff007988 */ /* 0x0003e20008000808 */
[----:B-----5:R-:W-:Y:S02]  /*0f50*/  LOP3.LUT R3, R3, 0x7, RZ, 0xb8, !PT ;  /* 0x0000000703037812 */ /* 0x020fe400078eb8ff */
[----:B---3--:R-:W-:-:S03]  /*0f60*/  LOP3.LUT R2, R2, 0xf, R7, 0xb8, !PT ;  /* 0x0000000f02027812 */ /* 0x008fc600078eb807 */
[----:B------:R1:W-:Y:S04]  /*0f70*/  STS [UR8+0x34], R3 ;  /* 0x00003403ff007988 */ /* 0x0003e80008000808 */
[----:B------:R1:W-:Y:S02]  /*0f80*/  STS [UR8+0x1c], R2 ;  /* 0x00001c02ff007988 */ /* 0x0003e40008000808 */
.L_x_38:
[----:B------:R-:W-:Y:S05]  /*0f90*/  BSYNC B4 ;  /* 0x0000000000047941 */ /* 0x000fea0003800000 */
.L_x_37:
[----:B------:R-:W-:Y:S04]  /*0fa0*/  BSSY B4, `(.L_x_39) ;  /* 0x000001a000047945 */ /* 0x000fe80003800000 */
[----:B------:R-:W-:Y:S04]  /*0fb0*/  BSSY B5, `(.L_x_40) ;  /* 0x0000015000057945 */ /* 0x000fe80003800000 */
        /* <DEDUP_REMOVED lines=9> */
.L_x_41:
[----:B------:R-:W-:Y:S05]  /*1050*/  @P2 BRA `(.L_x_43) ;  /* 0x0000000000282947 */ /* 0x000fea0003800000 */
[----:B-1-34-:R-:W1:Y:S02]  /*1060*/  LDS R2, [UR8+0x8] ;  /* 0x00000808ff027984 */ /* 0x01ae640008000800 */
[----:B-1----:R-:W-:-:S05]  /*1070*/  LOP3.LUT R2, R2, 0x1800, RZ, 0xb8, !PT ;  /* 0x0000180002027812 */ /* 0x002fca00078eb8ff */
[----:B------:R3:W-:Y:S02]  /*1080*/  STS [UR8+0x8], R2 ;  /* 0x00000802ff007988 */ /* 0x0007e40008000808 */
.L_x_42:
[----:B------:R-:W-:Y:S05]  /*1090*/  @P2 BREAK B5 ;  /* 0x0000000000052942 */ /* 0x000fea0003800000 */
[----:B------:R-:W-:Y:S05]  /*10a0*/  @P2 BRA `(.L_x_44) ;  /* 0x0000000000242947 */ /* 0x000fea0003800000 */
[----:B-1-3--:R-:W1:Y:S01]  /*10b0*/  LDS R2, [UR8+0x8] ;  /* 0x00000808ff027984 */ /* 0x00ae620008000800 */
[----:B------:R-:W-:-:S05]  /*10c0*/  IMAD.MOV.U32 R3, RZ, RZ, 0x6000 ;  /* 0x00006000ff037424 */ /* 0x000fca00078e00ff */
[----:B-1----:R-:W-:-:S04]  /*10d0*/  LOP3.LUT R2, R2, 0x6000, R3, 0xd8, !PT ;  /* 0x0000600002027812 */ /* 0x002fc800078ed803 */
[----:B------:R-:W-:-:S05]  /*10e0*/  LOP3.LUT R2, R2, 0x400000, RZ, 0xb8, !PT ;  /* 0x0040000002027812 */ /* 0x000fca00078eb8ff */
[----:B------:R1:W-:Y:S02]  /*10f0*/  STS [UR8+0x8], R2 ;  /* 0x00000802ff007988 */ /* 0x0003e40008000808 */
.L_x_43:
[----:B------:R-:W-:Y:S05]  /*1100*/  BSYNC B5 ;  /* 0x0000000000057941 */ /* 0x000fea0003800000 */
.L_x_40:
[----:B-1-34-:R-:W1:Y:S02]  /*1110*/  @!P2 LDS R2, [UR8+0x8] ;  /* 0x00000808ff02a984 */ /* 0x01ae640008000800 */
[----:B-1----:R-:W-:-:S05]  /*1120*/  @!P2 LOP3.LUT R2, R2, 0x8000, RZ, 0xb8, !PT ;  /* 0x000080000202a812 */ /* 0x002fca00078eb8ff */
[----:B------:R4:W-:Y:S02]  /*1130*/  @!P2 STS [UR8+0x8], R2 ;  /* 0x00000802ff00a988 */ /* 0x0009e40008000808 */
.L_x_44:
[----:B------:R-:W-:Y:S05]  /*1140*/  BSYNC B4 ;  /* 0x0000000000047941 */ /* 0x000fea0003800000 */
.L_x_39:
[----:B------:R-:W-:Y:S05]  /*1150*/  WARPSYNC.ALL ;  /* 0x0000000000007948 */ /* 0x000fea0003800000 */
[----:B------:R-:W-:-:S04]  /*1160*/  UIADD3 UR4, UR4, 0x100, URZ ;  /* 0x0000010004047890 */ /* 0x000fc8000fffe03f */
[----:B------:R-:W-:-:S04]  /*1170*/  UIADD3 UR20, UP0, UR4, UR20, URZ ;  /* 0x0000001404147290 */ /* 0x000fc8000ff1e03f */
[----:B------:R-:W-:Y:S01]  /*1180*/  ULEA.HI.X.SX32 UR21, UR4, UR21, 0x1, UP0 ;  /* 0x0000001504157291 */ /* 0x000fe200080f0e3f */
[----:B------:R-:W-:Y:S11]  /*1190*/  @P0 BRA `(.L_x_45) ;  /* 0x0000000000280947 */ /* 0x000ff60003800000 */
[----:B-1-34-:R-:W1:Y:S01]  /*11a0*/  S2R R2, SR_LANEID ;  /* 0x0000000000027919 */ /* 0x01ae620000000000 */
[----:B------:R-:W-:Y:S05]  /*11b0*/  WARPSYNC.ALL ;  /* 0x0000000000007948 */ /* 0x000fea0003800000 */
[----:B-1----:R-:W-:-:S05]  /*11c0*/  IMAD.SHL.U32 R4, R2, 0x4, RZ ;  /* 0x0000000402047824 */ /* 0x002fca00078e00ff */
[----:B------:R-:W1:Y:S01]  /*11d0*/  LDS R5, [R4+UR8] ;  /* 0x0000000804057984 */ /* 0x000e620008000800 */
[----:B------:R-:W-:-:S05]  /*11e0*/  IADD3 R2, P1, R4, UR20, RZ ;  /* 0x0000001404027c10 */ /* 0x000fca000ff3e0ff */
[----:B------:R-:W-:-:S05]  /*11f0*/  IMAD.X R3, RZ, RZ, UR21, P1 ;  /* 0x00000015ff037e24 */ /* 0x000fca00088e06ff */
[----:B-1----:R1:W3:Y:S01]  /*1200*/  ATOMG.E.EXCH.STRONG.GPU PT, RZ, [R2], R5 ;  /* 0x0000000502ff73a8 */ /* 0x0022e200041ee100 */
[----:B------:R-:W-:-:S04]  /*1210*/  DEPBAR {5,4,3,2,1,0} ;  /* 0x0000003f0000791a */ /* 0x000fc80000000000 */
[----:B------:R1:W-:Y:S01]  /*1220*/  UTMACCTL.IV [UR20] ;  /* 0x00000000140079b9 */ /* 0x0003e20008000000 */
[----:B------:R-:W-:Y:S01]  /*1230*/  NOP ;  /* 0x0000000000007918 */ /* 0x000fe20000000000 */
.L_x_45:
[----:B------:R-:W-:Y:S05]  /*1240*/  @P0 BRA `(.L_x_46) ;  /* 0x00000000000c0947 */ /* 0x000fea0003800000 */
[----:B------:R0:W-:Y:S01]  /*1250*/  UTMACMDFLUSH ;  /* 0x00000000000079b7 */ /* 0x0001e20000000000 */
[----:B------:R-:W-:Y:S05]  /*1260*/  @P0 BRA `(.L_x_46) ;  /* 0x0000000000040947 */ /* 0x000fea0003800000 */
[----:B------:R-:W-:-:S04]  /*1270*/  DEPBAR.LE SB0, 0x0 ;  /* 0x000080000000791a */ /* 0x000fc80000000000 */
.L_x_46:
[----:B------:R-:W-:Y:S05]  /*1280*/  WARPSYNC.ALL ;  /* 0x0000000000007948 */ /* 0x000fea0003800000 */
[----:B---3--:R-:W-:Y:S01]  /*1290*/  BAR.SYNC.DEFER_BLOCKING 0x0 ;  /* 0x0000000000007b1d */ /* 0x008fe20000010000 */
[----:B------:R-:W-:Y:S01]  /*12a0*/  ISETP.GT.AND P0, PT, R14, RZ, PT ;  /* 0x000000ff0e00720c */ /* 0x000fe20003f04270 */
[----:B------:R-:W-:Y:S02]  /*12b0*/  USHF.L.U32 UR31, UR9, 0x7, URZ ;  /* 0x00000007091f7899 */ /* 0x000fe4000800063f */
[----:B------:R-:W-:Y:S02]  /*12c0*/  USHF.L.U32 UR11, UR7, 0x8, URZ ;  /* 0x00000008070b7899 */ /* 0x000fe4000800063f */
[----:B------:R-:W-:Y:S01]  /*12d0*/  VOTEU.ALL UP0, P2 ;  /* 0x00000000003f7886 */ /* 0x000fe20001000000 */
[----:B------:R-:W-:-:S04]  /*12e0*/  UMOV UR4, 0x1 ;  /* 0x0000000100047882 */ /* 0x000fc80000000000 */
[----:B------:R-:W-:-:S04]  /*12f0*/  @!UP0 UIADD3 UR4, -UR4, 0x100000, URZ ;  /* 0x0010000004048890 */ /* 0x000fc8000fffe13f */
[----:B------:R-:W-:Y:S02]  /*1300*/  @!UP0 USHF.L.U32 UR5, UR4, 0xb, URZ ;  /* 0x0000000b04058899 */ /* 0x000fe4000800063f */
[----:B------:R-:W-:Y:S01]  /*1310*/  @!UP0 USHF.L.U32 UR4, UR4, 0x1, URZ ;  /* 0x0000000104048899 */ /* 0x000fe2000800063f */
[----:B------:R-:W-:Y:S01]  /*1320*/  VOTEU.ALL UP0, P2 ;  /* 0x00000000003f7886 */ /* 0x000fe20001000000 */
[----:B------:R-:W3:Y:S10]  /*1330*/  FENCE.VIEW.ASYNC.S ;  /* 0x00000000000073c6 */ /* 0x000ef40000000000 */
[----:B---3--:R3:W1:Y:S01]  /*1340*/  @!UP0 SYNCS.EXCH.64 URZ, [UR8+0xc000], UR4 ;  /* 0x00c00004083f85b2 */ /* 0x0086620008000100 */
[----:B------:R-:W-:Y:S05]  /*1350*/  @P0 BRA `(.L_x_47) ;  /* 0x0000000400080947 */ /* 0x000fea0003800000 */
[----:B-1--4-:R-:W-:Y:S02]  /*1360*/  SHF.R.U32.HI R2, RZ, 0x5, R0 ;  /* 0x00000005ff027819 */ /* 0x012fe40000011600 */
[----:B------:R-:W-:Y:S02]  /*1370*/  CS2R R88, SRZ ;  /* 0x0000000000587805 */ /* 0x000fe4000001ff00 */
[----:B------:R-:W-:Y:S02]  /*1380*/  CS2R R90, SRZ ;  /* 0x00000000005a7805 */ /* 0x000fe4000001ff00 */
[----:B------:R-:W-:Y:S02]  /*1390*/  CS2R R92, SRZ ;  /* 0x00000000005c7805 */ /* 0x000fe4000001ff00 */
[----:B------:R-:W-:Y:S02]  /*13a0*/  CS2R R94, SRZ ;  /* 0x00000000005e7805 */ /* 0x000fe4000001ff00 */
[----:B------:R-:W-:-:S02]  /*13b0*/  CS2R R96, SRZ ;  /* 0x0000000000607805 */ /* 0x000fc4000001ff00 */
[----:B------:R-:W-:Y:S02]  /*13c0*/  CS2R R98, SRZ ;  /* 0x0000000000627805 */ /* 0x000fe4000001ff00 */
        /* <DEDUP_REMOVED lines=57> */
[----:B------:R-:W-:Y:S01]  /*1760*/  CS2R R86, SRZ ;  /* 0x0000000000567805 */ /* 0x000fe2000001ff00 */
[----:B------:R-:W-:Y:S06]  /*1770*/  BRA `(.L_x_48) ;  /* 0x00000008005c7947 */ /* 0x000fec0003800000 */
.L_x_47:
[----:B---3--:R-:W-:Y:S01]  /*1780*/  UIADD3 UR5, UR8, 0x8000, URZ ;  /* 0x0000800008057890 */ /* 0x008fe2000fffe03f */
[----:B-1--4-:R-:W-:Y:S01]  /*1790*/  SHF.R.U32.HI R2, RZ, 0x5, R0 ;  /* 0x00000005ff027819 */ /* 0x012fe20000011600 */
[----:B------:R-:W-:Y:S01]  /*17a0*/  UMOV UR4, URZ ;  /* 0x0000003f00047c82 */ /* 0x000fe20008000000 */
[----:B------:R-:W-:Y:S01]  /*17b0*/  CS2R R88, SRZ ;  /* 0x0000000000587805 */ /* 0x000fe2000001ff00 */
[----:B------:R-:W-:Y:S01]  /*17c0*/  USHF.R.U32.HI UR5, URZ, 0x4, UR5 ;  /* 0x000000043f057899 */ /* 0x000fe20008011605 */
[----:B------:R-:W-:Y:S02]  /*17d0*/  CS2R R90, SRZ ;  /* 0x00000000005a7805 */ /* 0x000fe4000001ff00 */
[----:B------:R-:W-:Y:S02]  /*17e0*/  CS2R R92, SRZ ;  /* 0x00000000005c7805 */ /* 0x000fe4000001ff00 */
[----:B------:R-:W-:Y:S01]  /*17f0*/  CS2R R94, SRZ ;  /* 0x00000000005e7805 */ /* 0x000fe2000001ff00 */
[----:B------:R-:W-:Y:S01]  /*1800*/  USGXT.U32 UR6, UR5, 0xe ;  /* 0x0000000e0506789a */ /* 0x000fe20008000000 */
[----:B------:R-:W-:-:S02]  /*1810*/  CS2R R96, SRZ ;  /* 0x0000000000607805 */ /* 0x000fc4000001ff00 */
[----:B------:R-:W-:Y:S02]  /*1820*/  CS2R R98, SRZ ;  /* 0x0000000000627805 */ /* 0x000fe4000001ff00 */
[----:B------:R-:W-:Y:S01]  /*1830*/  CS2R R100, SRZ ;  /* 0x0000000000647805 */ /* 0x000fe2000001ff00 */
[----:B------:R-:W-:Y:S01]  /*1840*/  UIADD3 UR14, UP0, UR6, 0x2, URZ ;  /* 0x00000002060e7890 */ /* 0x000fe2000ff1e03f */
[----:B------:R-:W-:Y:S02]  /*1850*/  CS2R R102, SRZ ;  /* 0x0000000000667805 */ /* 0x000fe4000001ff00 */
[----:B------:R-:W-:Y:S02]  /*1860*/  CS2R R104, SRZ ;  /* 0x0000000000687805 */ /* 0x000fe4000001ff00 */
[----:B------:R-:W-:Y:S01]  /*1870*/  CS2R R106, SRZ ;  /* 0x00000000006a7805 */ /* 0x000fe2000001ff00 */
[----:B------:R-:W-:Y:S01]  /*1880*/  UIADD3.X UR15, UR4, 0x40000040, URZ, UP0, !UPT ;  /* 0x40000040040f7890 */ /* 0x000fe200087fe43f */
        /* <DEDUP_REMOVED lines=54> */
[----:B------:R-:W-:Y:S02]  /*1bf0*/  UIADD3.64 UR34, UR14, 0x2, URZ ;  /* 0x000000020e227897 */ /* 0x000fe4000fffe03f */
[----:B------:R-:W-:Y:S01]  /*1c00*/  UIADD3.64 UR26, UR14, 0x4, URZ ;  /* 0x000000040e1a7897 */ /* 0x000fe2000fffe03f */
[----:B------:R-:W-:Y:S01]  /*1c10*/  UMOV UR10, URZ ;  /* 0x0000003f000a7c82 */ /* 0x000fe20008000000 */
[----:B------:R-:W-:-:S10]  /*1c20*/  UMOV UR7, 0x40000040 ;  /* 0x4000004000077882 */ /* 0x000fd40000000000 */
.L_x_50:
[----:B------:R-:W-:Y:S01]  /*1c30*/  BAR.SYNC.DEFER_BLOCKING 0x0 ;  /* 0x0000000000007b1d */ /* 0x000fe20000010000 */
[----:B------:R-:W-:Y:S01]  /*1c40*/  @!P2 IMAD.MOV.U32 R3, RZ, RZ, 0xc000 ;  /* 0x0000c000ff03a424 */ /* 0x000fe200078e00ff */
[----:B------:R-:W-:Y:S02]  /*1c50*/  ELECT P1, URZ, PT ;  /* 0x00000000003f782f */ /* 0x000fe40003820000 */
[----:B------:R-:W-:Y:S02]  /*1c60*/  ELECT P0, URZ, PT ;  /* 0x00000000003f782f */ /* 0x000fe40003800000 */
[C---:B------:R-:W-:Y:S01]  /*1c70*/  ISETP.LT.U32.AND P1, PT, R6.reuse, 0x20, P1 ;  /* 0x000000200600780c */ /* 0x040fe20000f21070 */
[----:B------:R-:W-:Y:S01]  /*1c80*/  UMOV UR30, UR10 ;  /* 0x0000000a001e7c82 */ /* 0x000fe20008000000 */
[----:B------:R-:W-:-:S11]  /*1c90*/  ISETP.LT.U32.AND P0, PT, R6, 0x20, P0 ;  /* 0x000000200600780c */ /* 0x000fd60000701070 */
[----:B------:R-:W-:Y:S01]  /*1ca0*/  VOTEU.ANY UP0, P1 ;  /* 0x00000000003f7886 */ /* 0x000fe20000800100 */
[----:B------:R-:W-:Y:S01]  /*1cb0*/  VOTEU.ANY UP2, P1 ;  /* 0x00000000003f7886 */ /* 0x000fe20000840100 */
[----:B------:R-:W-:Y:S01]  /*1cc0*/  VOTEU.ANY UP1, P0 ;  /* 0x00000000003f7886 */ /* 0x000fe20000020100 */
[----:B------:R-:W-:Y:S01]  /*1cd0*/  VOTEU.ANY UP3, P0 ;  /* 0x00000000003f7886 */ /* 0x000fe20000060100 */
[----:B------:R1:W-:Y:S01]  /*1ce0*/  @!P2 SYNCS.ARRIVE.TRANS64 RZ, [UR8+0xc000], R3 ;  /* 0x00c00003ffffa9a7 */ /* 0x0003e20008000008 */
[----:B------:R3:W-:Y:S06]  /*1cf0*/  MEMBAR.ALL.CTA ;  /* 0x0000000000007992 */ /* 0x0007ec0000008000 */
[----:B---3--:R-:W3:Y:S01]  /*1d00*/  FENCE.VIEW.ASYNC.S ;  /* 0x00000000000073c6 */ /* 0x008ee20000000000 */
[----:B------:R-:W-:Y:S01]  /*1d10*/  @UP0 UIADD3 UR9, UR8, 0xc000, URZ ;  /* 0x0000c00008090890 */ /* 0x000fe2000fffe03f */
[----:B------:R-:W-:Y:S01]  /*1d20*/  @UP0 UMOV UR4, UR16 ;  /* 0x0000001000040c82 */ /* 0x000fe20008000000 */
[----:B------:R-:W-:Y:S01]  /*1d30*/  @UP0 UMOV UR5, UR17 ;  /* 0x0000001100050c82 */ /* 0x000fe20008000000 */
[----:B------:R-:W-:-:S02]  /*1d40*/  @UP1 UIADD3 UR28, UR8, 0x8000, URZ ;  /* 0x00008000081c1890 */ /* 0x000fc4000fffe03f */
[----:B------:R-:W-:Y:S01]  /*1d50*/  @UP1 UIADD3 UR29, UR8, 0xc000, URZ ;  /* 0x0000c000081d1890 */ /* 0x000fe2000fffe03f */
[----:B-1----:R-:W-:Y:S01]  /*1d60*/  SHF.L.U32 R3, R13, 0x1f, RZ ;  /* 0x0000001f0d037819 */ /* 0x002fe200000006ff */
[----:B------:R-:W-:Y:S01]  /*1d70*/  @UP1 UMOV UR12, UR18 ;  /* 0x00000012000c1c82 */ /* 0x000fe20008000000 */
[----:B------:R-:W-:Y:S01]  /*1d80*/  @UP1 UMOV UR13, UR19 ;  /* 0x00000013000d1c82 */ /* 0x000fe20008000000 */
[----:B---3--:R-:W-:Y:S06]  /*1d90*/  BAR.SYNC.DEFER_BLOCKING 0x0 ;  /* 0x0000000000007b1d */ /* 0x008fec0000010000 */
[----:B------:R1:W-:Y:S02]  /*1da0*/  @UP2 UTMALDG.2D [UR8], [UR4] ;  /* 0x00000008040025b4 */ /* 0x0003e40008008000 */
[----:B------:R-:W-:Y:S06]  /*1db0*/  BAR.SYNC.DEFER_BLOCKING 0x0 ;  /* 0x0000000000007b1d */ /* 0x000fec0000010000 */
[----:B------:R1:W-:Y:S02]  /*1dc0*/  @UP3 UTMALDG.2D [UR28], [UR12] ;  /* 0x0000001c0c0035b4 */ /* 0x0003e40008008000 */
[----:B------:R-:W-:Y:S06]  /*1dd0*/  BAR.SYNC.DEFER_BLOCKING 0x0 ;  /* 0x0000000000007b1d */ /* 0x000fec0000010000 */
[----:B------:R-:W3:Y:S02]  /*1de0*/  SYNCS.PHASECHK.TRANS64.TRYWAIT P0, [UR8+0xc000], R3 ;  /* 0x00c00003ff0075a7 */ /* 0x000ee40008000148 */
[----:B-1-3--:R-:W-:Y:S05]  /*1df0*/  @!P0 BRA `(.L_x_49) ;  /* 0x00000008008c8947 */ /* 0x00afea0003800000 */
.L_x_51:
[----:B------:R-:W1:Y:S01]  /*1e00*/  SHFL.IDX PT, R3, R2, RZ, 0x1f ;  /* 0x00001fff02037589 */ /* 0x000e6200000e0000 */
[----:B------:R-:W-:Y:S01]  /*1e10*/  WARPGROUP.ARRIVE ;  /* 0x00000000000079c5 */ /* 0x000fe20000000000 */
[----:B------:R-:W-:Y:S01]  /*1e20*/  UMOV UR5, 0x40000040 ;  /* 0x4000004000057882 */ /* 0x000fe20000000000 */
[----:B------:R-:W-:Y:S01]  /*1e30*/  UMOV UR38, UR14 ;  /* 0x0000000e00267c82 */ /* 0x000fe20008000000 */
[----:B------:R-:W-:Y:S01]  /*1e40*/  UMOV UR39, UR15 ;  /* 0x0000000f00277c82 */ /* 0x000fe20008000000 */
[----:B------:R-:W-:Y:S01]  /*1e50*/  UIADD3 UR10, UR10, 0x40, URZ ;  /* 0x000000400a0a7890 */ /* 0x000fe2000fffe03f */
[----:B------:R-:W-:Y:S02]  /*1e60*/  LOP3.LUT R13, R13, 0x1, RZ, 0x3c, !PT ;  /* 0x000000010d0d7812 */ /* 0x000fe400078e3cff */
[----:B-1----:R-:W-:Y:S02]  /*1e70*/  R2UR UR4, R3 ;  /* 0x00000000030472ca */ /* 0x002fe400000e0000 */
[----:B------:R-:W1:Y:S11]  /*1e80*/  LDC R3, c[0x0][0x230] ;  /* 0x00008c00ff037b82 */ /* 0x000e760000000800 */
[----:B------:R-:W-:-:S04]  /*1e90*/  USHF.L.U32 UR4, UR4, 0x7, URZ ;  /* 0x0000000704047899 */ /* 0x000fc8000800063f */
[----:B------:R-:W-:-:S04]  /*1ea0*/  ULOP3.LUT UR4, UR4, 0x200, URZ, 0xc0, !UPT ;  /* 0x0000020004047892 */ /* 0x000fc8000f8ec03f */
[----:B------:R-:W-:-:S04]  /*1eb0*/  ULEA.HI UR4, UR8, UR4, URZ, 0x1c ;  /* 0x0000000408047291 */ /* 0x000fc8000f8fe03f */
[----:B------:R-:W-:Y:S01]  /*1ec0*/  ULOP3.LUT UR4, UR4, 0x3fff, URZ, 0xc0, !UPT ;  /* 0x00003fff04047892 */ /* 0x000fe2000f8ec03f */
[----:B-1----:R-:W-:-:S03]  /*1ed0*/  ISETP.LE.AND P0, PT, R3, UR10, PT ;  /* 0x0000000a03007c0c */ /* 0x002fc6000bf03270 */
[----:B------:R-:W-:-:S05]  /*1ee0*/  UIADD3 UR12, UP0, UR4, 0x2, URZ ;  /* 0x00000002040c7890 */ /* 0x000fca000ff1e03f */
[----:B------:R-:W-:Y:S01]  /*1ef0*/  HGMMA.64x128x16.F32 R88, gdesc[UR4], R88, gsb0 ;  /* 0x01e00000045879f0 */ /* 0x000fe20008000858 */
[----:B------:R-:W-:Y:S02]  /*1f00*/  UMOV UR4, URZ ;  /* 0x0000003f00047c82 */ /* 0x000fe40008000000 */
[----:B------:R-:W-:-:S04]  /*1f10*/  UIADD3.X UR13, UR4, 0x40000040, URZ, UP0, !UPT ;  /* 0x40000040040d7890 */ /* 0x000fc800087fe43f */
[----:B------:R-:W-:Y:S02]  /*1f20*/  UIADD3.64 UR32, UR12, 0x2, URZ ;  /* 0x000000020c207897 */ /* 0x000fe4000fffe03f */
[----:B------:R-:W-:Y:S02]  /*1f30*/  UIADD3.64 UR24, UR12, 0x4, URZ ;  /* 0x000000040c187897 */ /* 0x000fe4000fffe03f */
[----:B------:R-:W-:Y:S02]  /*1f40*/  UIADD3.64 UR4, UR12, 0x3fe, URZ ;  /* 0x000003fe0c047897 */ /* 0x000fe4000fffe03f */
[----:B------:R-:W-:Y:S01]  /*1f50*/  UIADD3.64 UR36, UR12, 0x400, URZ ;  /* 0x000004000c247897 */ /* 0x000fe2000fffe03f */
[----:B------:R-:W-:Y:S02]  /*1f60*/  WARPGROUP.DEPBAR.LE gsb0, 0x0 ;  /* 0x00008000000079c5 */ /* 0x000fe40000010000 */
[----:B------:R-:W-:-:S06]  /*1f70*/  WARPGROUP.ARRIVE ;  /* 0x00000000000079c5 */ /* 0x000fcc0000000000 */
[----:B------:R-:W-:Y:S03]  /*1f80*/  HGMMA.64x128x16.F32 R88, gdesc[UR12], R88, gsb0 ;  /* 0x01e000000c5879f0 */ /* 0x000fe60008000858 */
[----:B------:R-:W-:Y:S02]  /*1f90*/  WARPGROUP.DEPBAR.LE gsb0, 0x0 ;  /* 0x00008000000079c5 */ /* 0x000fe40000010000 */
[----:B------:R-:W-:-:S07]  /*1fa0*/  WARPGROUP.ARRIVE ;  /* 0x00000000000079c5 */ /* 0x000fce0000000000 */
[----:B------:R-:W-:Y:S01]  /*1fb0*/  HGMMA.64x128x16.F32 R88, gdesc[UR32], R88, gsb0 ;  /* 0x01e00000205879f0 */ /* 0x000fe20008000858 */
[----:B------:R-:W-:Y:S02]  /*1fc0*/  UIADD3.64 UR32, UR12, 0x402, URZ ;  /* 0x000004020c207897 */ /* 0x000fe4000fffe03f */
[----:B------:R-:W-:Y:S02]  /*1fd0*/  WARPGROUP.DEPBAR.LE gsb0, 0x0 ;  /* 0x00008000000079c5 */ /* 0x000fe40000010000 */
[----:B------:R-:W-:-:S07]  /*1fe0*/  WARPGROUP.ARRIVE ;  /* 0x00000000000079c5 */ /* 0x000fce0000000000 */
[----:B------:R-:W-:Y:S01]  /*1ff0*/  HGMMA.64x128x16.F32 R88, gdesc[UR24], R88, gsb0 ;  /* 0x01e00000185879f0 */ /* 0x000fe20008000858 */
[----:B------:R-:W-:Y:S02]  /*2000*/  UIADD3.64 UR24, UR12, 0x404, URZ ;  /* 0x000004040c187897 */ /* 0x000fe4000fffe03f */
[----:B------:R-:W-:Y:S02]  /*2010*/  WARPGROUP.DEPBAR.LE gsb0, 0x0 ;  /* 0x00008000000079c5 */ /* 0x000fe40000010000 */
[----:B------:R-:W-:-:S07]  /*2020*/  WARPGROUP.ARRIVE ;  /* 0x00000000000079c5 */ /* 0x000fce0000000000 */
[----:B------:R-:W-:Y:S03]  /*2030*/  HGMMA.64x128x16.F32 R24, gdesc[UR4], R24, gsb0 ;  /* 0x01e00000041879f0 */ /* 0x000fe60008000818 */
        /* <DEDUP_REMOVED lines=10> */
[----:B------:R-:W-:Y:S05]  /*20e0*/  @!P0 BRA `(.L_x_50) ;  /* 0xfffffff800d08947 */ /* 0x000fea000383ffff */
.L_x_48:
[----:B------:R-:W-:Y:S01]  /*20f0*/  BAR.SYNC.DEFER_BLOCKING 0x0 ;  /* 0x0000000000007b1d */ /* 0x000fe20000010000 */
[----:B------:R-:W-:Y:S01]  /*2100*/  IMAD.SHL.U32 R3, R0, 0x80, RZ ;  /* 0x0000008000037824 */ /* 0x000fe200078e00ff */
[----:B------:R-:W-:Y:S01]  /*2110*/  LOP3.LUT R2, R2, 0x1, RZ, 0xc0, !PT ;  /* 0x0000000102027812 */ /* 0x000fe200078ec0ff */
[----:B------:R-:W-:Y:S01]  /*2120*/  IMAD.SHL.U32 R4, R0, 0x10, RZ ;  /* 0x0000001000047824 */ /* 0x000fe200078e00ff */
[----:B------:R-:W-:Y:S02]  /*2130*/  F2FP.F16.F32.PACK_AB R88, R89, R88 ;  /* 0x000000585958723e */ /* 0x000fe400000000ff */
[----:B------:R-:W-:Y:S02]  /*2140*/  ELECT P0, URZ, PT ;  /* 0x00000000003f782f */ /* 0x000fe40003800000 */
[----:B------:R-:W-:Y:S01]  /*2150*/  LOP3.LUT R3, R3, 0x780, RZ, 0xc0, !PT ;  /* 0x0000078003037812 */ /* 0x000fe200078ec0ff */
[----:B------:R-:W-:Y:S01]  /*2160*/  UMOV UR14, UR11 ;  /* 0x0000000b000e7c82 */ /* 0x000fe20008000000 */
[----:B------:R-:W-:-:S02]  /*2170*/  F2FP.F16.F32.PACK_AB R89, R91, R90 ;  /* 0x0000005a5b59723e */ /* 0x000fc400000000ff */
[----:B------:R-:W-:Y:S02]  /*2180*/  LOP3.LUT R3, R3, 0x70, R4, 0xf8, !PT ;  /* 0x0000007003037812 */ /* 0x000fe400078ef804 */
[----:B------:R-:W-:Y:S02]  /*2190*/  F2FP.F16.F32.PACK_AB R120, R121, R120 ;  /* 0x000000787978723e */ /* 0x000fe400000000ff */
[----:B------:R-:W-:Y:S01]  /*21a0*/  LOP3.LUT R3, R3, 0x10, R0, 0x78, !PT ;  /* 0x0000001003037812 */ /* 0x000fe200078e7800 */
[----:B------:R-:W-:Y:S01]  /*21b0*/  IMAD.SHL.U32 R0, R0, 0x40, RZ ;  /* 0x0000004000007824 */ /* 0x000fe200078e00ff */
[----:B------:R-:W-:Y:S02]  /*21c0*/  R2UR UR12, R2 ;  /* 0x00000000020c72ca */ /* 0x000fe400000e0000 */
[----:B------:R-:W-:Y:S02]  /*21d0*/  F2FP.F16.F32.PACK_AB R90, R93, R92 ;  /* 0x0000005c5d5a723e */ /* 0x000fe400000000ff */
[----:B------:R-:W-:-:S02]  /*21e0*/  LOP3.LUT R0, R3, 0x3800, R0, 0xf8, !PT ;  /* 0x0000380003007812 */ /* 0x000fc400078ef800 */
[----:B------:R-:W-:Y:S01]  /*21f0*/  F2FP.F16.F32.PACK_AB R91, R95, R94 ;  /* 0x0000005e5f5b723e */ /* 0x000fe200000000ff */
[----:B------:R-:W1:Y:S01]  /*2200*/  @!P2 SYNCS.CCTL.IV [UR8+0xc000] ;  /* 0x00c00000ff00a9b1 */ /* 0x000e620008000008 */
[C---:B------:R-:W-:Y:S01]  /*2210*/  LOP3.LUT R3, R0.reuse, 0x20, RZ, 0x3c, !PT ;  /* 0x0000002000037812 */ /* 0x040fe200078e3cff */
[----:B------:R-:W-:Y:S01]  /*2220*/  VIADD R2, R0, UR8 ;  /* 0x0000000800027c36 */ /* 0x000fe20008000000 */
[----:B-1----:R-:W-:Y:S01]  /*2230*/  BAR.SYNC.DEFER_BLOCKING 0x0 ;  /* 0x0000000000007b1d */ /* 0x002fe20000010000 */
[----:B------:R-:W-:Y:S02]  /*2240*/  F2FP.F16.F32.PACK_AB R121, R123, R122 ;  /* 0x0000007a7b79723e */ /* 0x000fe400000000ff */
[----:B------:R-:W-:Y:S01]  /*2250*/  ULEA UR13, UR12, UR31, 0x6 ;  /* 0x0000001f0c0d7291 */ /* 0x000fe2000f8e303f */
[----:B------:R-:W-:Y:S01]  /*2260*/  F2FP.F16.F32.PACK_AB R24, R25, R24 ;  /* 0x000000181918723e */ /* 0x000fe200000000ff */
[----:B------:R-:W-:Y:S01]  /*2270*/  VIADD R3, R3, UR8 ;  /* 0x0000000803037c36 */ /* 0x000fe20008000000 */
[----:B------:R-:W-:Y:S01]  /*2280*/  F2FP.F16.F32.PACK_AB R122, R125, R124 ;  /* 0x0000007c7d7a723e */ /* 0x000fe200000000ff */
[----:B------:R-:W-:Y:S01]  /*2290*/  ULEA UR12, UR12, UR8, 0xf ;  /* 0x000000080c0c7291 */ /* 0x000fe2000f8e783f */
[----:B------:R-:W-:-:S02]  /*22a0*/  F2FP.F16.F32.PACK_AB R123, R127, R126 ;  /* 0x0000007e7f7b723e */ /* 0x000fc400000000ff */
[----:B------:R-:W-:Y:S02]  /*22b0*/  F2FP.F16.F32.PACK_AB R25, R27, R26 ;  /* 0x0000001a1b19723e */ /* 0x000fe400000000ff */
[----:B------:R-:W-:Y:S02]  /*22c0*/  F2FP.F16.F32.PACK_AB R56, R57, R56 ;  /* 0x000000383938723e */ /* 0x000fe400000000ff */
[----:B------:R-:W-:Y:S02]  /*22d0*/  F2FP.F16.F32.PACK_AB R96, R97, R96 ;  /* 0x000000606160723e */ /* 0x000fe400000000ff */
[----:B------:R-:W-:Y:S02]  /*22e0*/  F2FP.F16.F32.PACK_AB R26, R29, R28 ;  /* 0x0000001c1d1a723e */ /* 0x000fe400000000ff */
[----:B------:R-:W-:Y:S02]  /*22f0*/  F2FP.F16.F32.PACK_AB R27, R31, R30 ;  /* 0x0000001e1f1b723e */ /* 0x000fe400000000ff */
[----:B------:R-:W-:-:S02]  /*2300*/  F2FP.F16.F32.PACK_AB R57, R59, R58 ;  /* 0x0000003a3b39723e */ /* 0x000fc400000000ff */
[----:B------:R-:W-:Y:S02]  /*2310*/  F2FP.F16.F32.PACK_AB R97, R99, R98 ;  /* 0x000000626361723e */ /* 0x000fe400000000ff */
[----:B------:R-:W-:Y:S01]  /*2320*/  F2FP.F16.F32.PACK_AB R128, R129, R128 ;  /* 0x000000808180723e */ /* 0x000fe200000000ff */
[----:B------:R-:W-:Y:S01]  /*2330*/  STSM.16.M88.4 [R2], R88 ;  /* 0x0000005802007844 */ /* 0x000fe20000000200 */
[----:B------:R-:W-:Y:S02]  /*2340*/  F2FP.F16.F32.PACK_AB R58, R61, R60 ;  /* 0x0000003c3d3a723e */ /* 0x000fe400000000ff */
[----:B------:R-:W-:Y:S01]  /*2350*/  F2FP.F16.F32.PACK_AB R59, R63, R62 ;  /* 0x0000003e3f3b723e */ /* 0x000fe200000000ff */
[----:B------:R-:W-:Y:S01]  /*2360*/  STSM.16.M88.4 [R2+0x8000], R120 ;  /* 0x0080007802007844 */ /* 0x000fe20000000200 */
[----:B------:R-:W-:Y:S02]  /*2370*/  LOP3.LUT R4, R0, 0x40, RZ, 0x3c, !PT ;  /* 0x0000004000047812 */ /* 0x000fe400078e3cff */
[----:B------:R-:W-:Y:S01]  /*2380*/  F2FP.F16.F32.PACK_AB R98, R101, R100 ;  /* 0x000000646562723e */ /* 0x000fe200000000ff */
[----:B------:R-:W-:Y:S01]  /*2390*/  STSM.16.M88.4 [R2+0x4000], R24 ;  /* 0x0040001802007844 */ /* 0x000fe20000000200 */
[----:B------:R-:W-:Y:S01]  /*23a0*/  F2FP.F16.F32.PACK_AB R99, R103, R102 ;  /* 0x000000666763723e */ /* 0x000fe200000000ff */
[----:B------:R-:W-:Y:S01]  /*23b0*/  VIADD R4, R4, UR8 ;  /* 0x0000000804047c36 */ /* 0x000fe20008000000 */
[----:B------:R-:W-:Y:S01]  /*23c0*/  F2FP.F16.F32.PACK_AB R129, R131, R130 ;  /* 0x000000828381723e */ /* 0x000fe200000000ff */
[----:B------:R-:W-:Y:S01]  /*23d0*/  STSM.16.M88.4 [R2+0xc000], R56 ;  /* 0x00c0003802007844 */ /* 0x000fe20000000200 */
[----:B------:R-:W-:-:S02]  /*23e0*/  F2FP.F16.F32.PACK_AB R32, R33, R32 ;  /* 0x000000202120723e */ /* 0x000fc400000000ff */
[----:B------:R-:W-:Y:S01]  /*23f0*/  F2FP.F16.F32.PACK_AB R130, R133, R132 ;  /* 0x000000848582723e */ /* 0x000fe200000000ff */
[----:B------:R-:W-:Y:S01]  /*2400*/  STSM.16.M88.4 [R3], R96 ;  /* 0x0000006003007844 */ /* 0x000fe20000000200 */
[----:B------:R-:W-:Y:S02]  /*2410*/  F2FP.F16.F32.PACK_AB R131, R135, R134 ;  /* 0x000000868783723e */ /* 0x000fe400000000ff */
[----:B------:R-:W-:Y:S02]  /*2420*/  F2FP.F16.F32.PACK_AB R33, R35, R34 ;  /* 0x000000222321723e */ /* 0x000fe400000000ff */
[----:B------:R-:W-:Y:S01]  /*2430*/  F2FP.F16.F32.PACK_AB R64, R65, R64 ;  /* 0x000000404140723e */ /* 0x000fe200000000ff */
[----:B------:R-:W-:Y:S01]  /*2440*/  STSM.16.M88.4 [R3+0x8000], R128 ;  /* 0x0080008003007844 */ /* 0x000fe20000000200 */
[----:B------:R-:W-:Y:S02]  /*2450*/  F2FP.F16.F32.PACK_AB R104, R105, R104 ;  /* 0x000000686968723e */ /* 0x000fe400000000ff */
[----:B------:R-:W-:-:S02]  /*2460*/  F2FP.F16.F32.PACK_AB R34, R37, R36 ;  /* 0x000000242522723e */ /* 0x000fc400000000ff */
[----:B------:R-:W-:Y:S02]  /*2470*/  F2FP.F16.F32.PACK_AB R35, R39, R38 ;  /* 0x000000262723723e */ /* 0x000fe400000000ff */
[----:B------:R-:W-:Y:S02]  /*2480*/  F2FP.F16.F32.PACK_AB R65, R67, R66 ;  /* 0x000000424341723e */ /* 0x000fe400000000ff */
[----:B------:R-:W-:Y:S01]  /*2490*/  F2FP.F16.F32.PACK_AB R105, R107, R106 ;  /* 0x0000006a6b69723e */ /* 0x000fe200000000ff */
[----:B------:R-:W-:Y:S01]  /*24a0*/  STSM.16.M88.4 [R3+0x4000], R32 ;  /* 0x0040002003007844 */ /* 0x000fe20000000200 */
[----:B------:R-:W-:Y:S02]  /*24b0*/  F2FP.F16.F32.PACK_AB R136, R137, R136 ;  /* 0x000000888988723e */ /* 0x000fe400000000ff */
[----:B------:R-:W-:Y:S02]  /*24c0*/  F2FP.F16.F32.PACK_AB R66, R69, R68 ;  /* 0x000000444542723e */ /* 0x000fe400000000ff */
[----:B------:R-:W-:-:S02]  /*24d0*/  F2FP.F16.F32.PACK_AB R67, R71, R70 ;  /* 0x000000464743723e */ /* 0x000fc400000000ff */
[----:B------:R-:W-:Y:S02]  /*24e0*/  LOP3.LUT R0, R0, 0x60, RZ, 0x3c, !PT ;  /* 0x0000006000007812 */ /* 0x000fe400078e3cff */
[----:B------:R-:W-:Y:S01]  /*24f0*/  F2FP.F16.F32.PACK_AB R106, R109, R108 ;  /* 0x0000006c6d6a723e */ /* 0x000fe200000000ff */
[----:B------:R-:W-:Y:S01]  /*2500*/  STSM.16.M88.4 [R3+0xc000], R64 ;  /* 0x00c0004003007844 */ /* 0x000fe20000000200 */
[----:B------:R-:W-:Y:S01]  /*2510*/  F2FP.F16.F32.PACK_AB R107, R111, R110 ;  /* 0x0000006e6f6b723e */ /* 0x000fe200000000ff */
[----:B------:R-:W-:Y:S01]  /*2520*/  VIADD R0, R0, UR8 ;  /* 0x0000000800007c36 */ /* 0x000fe20008000000 */
[----:B------:R-:W-:Y:S02]  /*2530*/  F2FP.F16.F32.PACK_AB R137, R139, R138 ;  /* 0x0000008a8b89723e */ /* 0x000fe400000000ff */
[----:B------:R-:W-:Y:S01]  /*2540*/  F2FP.F16.F32.PACK_AB R40, R41, R40 ;  /* 0x000000282928723e */ /* 0x000fe200000000ff */
[----:B------:R-:W-:Y:S01]  /*2550*/  STSM.16.M88.4 [R4], R104 ;  /* 0x0000006804007844 */ /* 0x000fe20000000200 */
        /* <DEDUP_REMOVED lines=8> */
[----:B------:R-:W-:Y:S02]  /*25e0*/  F2FP.F16.F32.PACK_AB R73, R75, R74 ;  /* 0x0000004a4b49723e */ /* 0x000fe400000000ff */
[----:B------:R-:W-:Y:S01]  /*25f0*/  F2FP.F16.F32.PACK_AB R113, R115, R114 ;  /* 0x000000727371723e */ /* 0x000fe200000000ff */
[----:B------:R-:W-:Y:S01]  /*2600*/  STSM.16.M88.4 [R4+0x4000], R40 ;  /* 0x0040002804007844 */ /* 0x000fe20000000200 */
[----:B------:R-:W-:Y:S02]  /*2610*/  F2FP.F16.F32.PACK_AB R144, R145, R144 ;  /* 0x000000909190723e */ /* 0x000fe400000000ff */
[----:B------:R-:W-:Y:S02]  /*2620*/  F2FP.F16.F32.PACK_AB R74, R77, R76 ;  /* 0x0000004c4d4a723e */ /* 0x000fe400000000ff */
[----:B------:R-:W-:Y:S02]  /*2630*/  F2FP.F16.F32.PACK_AB R75, R79, R78 ;  /* 0x0000004e4f4b723e */ /* 0x000fe400000000ff */
[----:B------:R-:W-:-:S02]  /*2640*/  F2FP.F16.F32.PACK_AB R114, R117, R116 ;  /* 0x000000747572723e */ /* 0x000fc400000000ff */
[----:B------:R-:W-:Y:S01]  /*2650*/  F2FP.F16.F32.PACK_AB R115, R119, R118 ;  /* 0x000000767773723e */ /* 0x000fe200000000ff */
[----:B------:R-:W-:Y:S01]  /*2660*/  STSM.16.M88.4 [R4+0xc000], R72 ;  /* 0x00c0004804007844 */ /* 0x000fe20000000200 */
[----:B------:R-:W-:Y:S02]  /*2670*/  F2FP.F16.F32.PACK_AB R145, R147, R146 ;  /* 0x000000929391723e */ /* 0x000fe400000000ff */
[----:B------:R-:W-:Y:S01]  /*2680*/  F2FP.F16.F32.PACK_AB R48, R49, R48 ;  /* 0x000000303130723e */ /* 0x000fe200000000ff */
[----:B------:R-:W-:Y:S01]  /*2690*/  STSM.16.M88.4 [R0], R112 ;  /* 0x0000007000007844 */ /* 0x000fe20000000200 */
[----:B------:R-:W-:Y:S02]  /*26a0*/  F2FP.F16.F32.PACK_AB R146, R149, R148 ;  /* 0x000000949592723e */ /* 0x000fe400000000ff */
[----:B------:R-:W-:Y:S02]  /*26b0*/  F2FP.F16.F32.PACK_AB R147, R151, R150 ;  /* 0x000000969793723e */ /* 0x000fe400000000ff */
[----:B------:R-:W-:-:S02]  /*26c0*/  F2FP.F16.F32.PACK_AB R49, R51, R50 ;  /* 0x000000323331723e */ /* 0x000fc400000000ff */
[----:B------:R-:W-:Y:S01]  /*26d0*/  F2FP.F16.F32.PACK_AB R80, R81, R80 ;  /* 0x000000505150723e */ /* 0x000fe200000000ff */
[----:B------:R-:W-:Y:S01]  /*26e0*/  STSM.16.M88.4 [R0+0x8000], R144 ;  /* 0x0080009000007844 */ /* 0x000fe20000000200 */
[----:B------:R-:W-:Y:S02]  /*26f0*/  F2FP.F16.F32.PACK_AB R50, R53, R52 ;  /* 0x000000343532723e */ /* 0x000fe400000000ff */
[----:B------:R-:W-:Y:S02]  /*2700*/  F2FP.F16.F32.PACK_AB R51, R55, R54 ;  /* 0x000000363733723e */ /* 0x000fe400000000ff */
[----:B------:R-:W-:Y:S02]  /*2710*/  F2FP.F16.F32.PACK_AB R81, R83, R82 ;  /* 0x000000525351723e */ /* 0x000fe400000000ff */
[----:B------:R-:W-:Y:S01]  /*2720*/  F2FP.F16.F32.PACK_AB R82, R85, R84 ;  /* 0x000000545552723e */ /* 0x000fe200000000ff */
[----:B------:R-:W-:Y:S01]  /*2730*/  STSM.16.M88.4 [R0+0x4000], R48 ;  /* 0x0040003000007844 */ /* 0x000fe20000000200 */
[----:B------:R-:W-:-:S02]  /*2740*/  F2FP.F16.F32.PACK_AB R83, R87, R86 ;  /* 0x000000565753723e */ /* 0x000fc400000000ff */
[----:B------:R-:W-:-:S03]  /*2750*/  ISETP.LT.U32.AND P0, PT, R6, 0x40, P0 ;  /* 0x000000400600780c */ /* 0x000fc60000701070 */
[----:B------:R-:W-:Y:S01]  /*2760*/  STSM.16.M88.4 [R0+0xc000], R80 ;  /* 0x00c0005000007844 */ /* 0x000fe20000000200 */
[----:B------:R1:W-:Y:S06]  /*2770*/  MEMBAR.ALL.CTA ;  /* 0x0000000000007992 */ /* 0x0003ec0000008000 */
[----:B-1----:R-:W1:Y:S03]  /*2780*/  FENCE.VIEW.ASYNC.S ;  /* 0x00000000000073c6 */ /* 0x002e660000000000 */
[----:B-1----:R-:W-:Y:S01]  /*2790*/  VOTEU.ANY UP0, P0 ;  /* 0x00000000003f7886 */ /* 0x002fe20000000100 */
[----:B------:R-:W-:-:S04]  /*27a0*/  VOTEU.ANY UP1, P0 ;  /* 0x00000000003f7886 */ /* 0x000fc80000020100 */
[----:B---3--:R-:W-:Y:S01]  /*27b0*/  @UP0 UMOV UR4, UR20 ;  /* 0x0000001400040c82 */ /* 0x008fe20008000000 */
[----:B------:R-:W-:Y:S01]  /*27c0*/  @UP0 UMOV UR5, UR21 ;  /* 0x0000001500050c82 */ /* 0x000fe20008000000 */
[----:B------:R-:W-:Y:S06]  /*27d0*/  BAR.SYNC.DEFER_BLOCKING 0x0 ;  /* 0x0000000000007b1d */ /* 0x000fec0000010000 */
[----:B------:R1:W-:Y:S01]  /*27e0*/  @UP1 UTMASTG.2D [UR12], [UR4] ;  /* 0x0000000c040013b5 */ /* 0x0003e20008008000 */
[----:B------:R0:W-:Y:S01]  /*27f0*/  UTMACMDFLUSH ;  /* 0x00000000000079b7 */ /* 0x0001e20000000000 */
[----:B------:R-:W-:-:S04]  /*2800*/  DEPBAR.LE SB0, 0x0 ;  /* 0x000080000000791a */ /* 0x000fc80000000000 */
[----:B------:R-:W-:Y:S06]  /*2810*/  BAR.SYNC.DEFER_BLOCKING 0x0 ;  /* 0x0000000000007b1d */ /* 0x000fec0000010000 */
[----:B-1----:R-:W-:Y:S05]  /*2820*/  EXIT ;  /* 0x000000000000794d */ /* 0x002fea0003800000 */
.L_x_49:
[----:B------:R-:W1:Y:S02]  /*2830*/  SYNCS.PHASECHK.TRANS64.TRYWAIT P0, [UR8+0xc000], R3 ;  /* 0x00c00003ff0075a7 */ /* 0x000e640008000148 */
[----:B-1----:R-:W-:Y:S05]  /*2840*/  @!P0 BRA `(.L_x_49) ;  /* 0xfffffffc00f88947 */ /* 0x002fea000383ffff */
[----:B------:R-:W-:Y:S05]  /*2850*/  BRA `(.L_x_51) ;  /* 0xfffffff400687947 */ /* 0x000fea000383ffff */
.L_x_52:
[----:B------:R-:W-:-:S00]  /*2860*/  BRA `(.L_x_52) ;  /* 0xfffffffc00fc7947 */ /* 0x000fc0000383ffff */
[----:B------:R-:W-:-:S00]  /*2870*/  NOP ;  /* 0x0000000000007918 */ /* 0x000fc00000000000 */
        /* <DEDUP_REMOVED lines=8> */
.L_x_53:


//--------------------- .nv.shared.gluon_wgmma    --------------------------
	.section	.nv.shared.gluon_wgmma,"aw",@nobits
	.sectionflags	@""
	.align	16
	.zero		1024


//--------------------- .nv.shared.reserved.0     --------------------------
	.section	.nv.shared.reserved.0,"aw",@nobits
	.weak		__nv_reservedSMEM_offset_0_alias
	.size		__nv_reservedSMEM_offset_0_alias, 0, 0
	.other		__nv_reservedSMEM_offset_0_alias,@"STO_CUDA_RESERVED_SHARED STV_DEFAULT"
__nv_reservedSMEM_offset_0_alias:
	.zero		0


//--------------------- .nv.constant0.gluon_wgmma --------------------------
	.section	.nv.constant0.gluon_wgmma,"a",@progbits
	.sectionflags	@""
	.align	4
.nv.constant0.gluon_wgmma:
	.zero		608


//--------------------- SYMBOLS --------------------------

	.type		.nv.reservedSmem.offset0,@object
	.size		.nv.reservedSmem.offset0,0x4
